# CuTe-DSL kernel — source=cudnn_frontend_dsl family=gemm_swiglu
# config = {"ab_dtype": "BFloat16", "c_dtype": "BFloat16", "mma_mn": [256, 128], "cluster_mn": [4, 2]}


// ===== COMPILED SASS (sm_100a) =====

	.target	sm_100a

	.elftype	@"ET_EXEC"


//--------------------- .note.nv.tkinfo           --------------------------
	.section	.note.nv.tkinfo,"",@"SHT_NOTE"
	.sectionflags	@"SHF_NOTE_NV_TKINFO"
	.tkinfo
        /*0018*/ 	.word	0x00000081
        /*0030*/ 	.string	""
        /*0030*/ 	.string	"ptxas"
        /*0030*/ 	.string	"Cuda compilation tools, release 12.9, V12.9.83"
        /*0030*/ 	.string	"Build system must define TOOLS_VERSION_EXTENDED"
        /*0030*/ 	.string	"-O 3 -arch sm_100a "



//--------------------- .note.nv.cuver            --------------------------
	.section	.note.nv.cuver,"",@"SHT_NOTE"
	.sectionflags	@"SHF_NOTE_NV_CUVER"
        /*0018*/ 	.short	0x0001
        /*001a*/ 	.short	0x0064
        /*001c*/ 	.short	0x0001
        /*001e*/ 	.short	0x0000
        /*0020*/ 	.short	0x0001
        /*0022*/ 	.short	0x0000


//--------------------- .nv.info                  --------------------------
	.section	.nv.info,"",@"SHT_CUDA_INFO"
	.align	4


	//----- nvinfo : EIATTR_REGCOUNT
	.align		4
        /*0000*/ 	.byte	0x04, 0x2f
        /*0002*/ 	.short	(.L_6 - .L_5)
	.align		4
.L_5:
        /*0004*/ 	.word	index@(kernel_cutlass_kernel_cudnngemm_swigludense_gemm_persistent_swigluPersistentDenseGemmKernel_object_at__TiledMMA_ThrLayoutVMNK21111000_PermutationMNK____MMAAtom_ThrID21_ShapeMNK25612816_TV_0)
        /*0008*/ 	.word	0x00000061


	//----- nvinfo : EIATTR_FRAME_SIZE
	.align		4
.L_6:
        /*000c*/ 	.byte	0x04, 0x11
        /*000e*/ 	.short	(.L_8 - .L_7)
	.align		4
.L_7:
        /*0010*/ 	.word	index@($__internal_2_$__cuda_sm10x_tcgen05_guardrail_trap_unallocated_columns_being_dealloced)
        /*0014*/ 	.word	0x00000000


	//----- nvinfo : EIATTR_FRAME_SIZE
	.align		4
.L_8:
        /*0018*/ 	.byte	0x04, 0x11
        /*001a*/ 	.short	(.L_10 - .L_9)
	.align		4
.L_9:
        /*001c*/ 	.word	index@($__internal_1_$__cuda_sm10x_tcgen05_guardrail_trap_phase_invalid_during_alloc)
        /*0020*/ 	.word	0x00000000


	//----- nvinfo : EIATTR_FRAME_SIZE
	.align		4
.L_10:
        /*0024*/ 	.byte	0x04, 0x11
        /*0026*/ 	.short	(.L_12 - .L_11)
	.align		4
.L_11:
        /*0028*/ 	.word	index@($__internal_0_$__cuda_sm10x_tcgen05_guardrail_trap_col_being_dealloced_not_returned_by_alloc)
        /*002c*/ 	.word	0x00000000


	//----- nvinfo : EIATTR_FRAME_SIZE
	.align		4
.L_12:
        /*0030*/ 	.byte	0x04, 0x11
        /*0032*/ 	.short	(.L_14 - .L_13)
	.align		4
.L_13:
        /*0034*/ 	.word	index@(kernel_cutlass_kernel_cudnngemm_swigludense_gemm_persistent_swigluPersistentDenseGemmKernel_object_at__TiledMMA_ThrLayoutVMNK21111000_PermutationMNK____MMAAtom_ThrID21_ShapeMNK25612816_TV_0)
        /*0038*/ 	.word	0x00000000


	//----- nvinfo : EIATTR_MIN_STACK_SIZE
	.align		4
.L_14:
        /*003c*/ 	.byte	0x04, 0x12
        /*003e*/ 	.short	(.L_16 - .L_15)
	.align		4
.L_15:
        /*0040*/ 	.word	index@(kernel_cutlass_kernel_cudnngemm_swigludense_gemm_persistent_swigluPersistentDenseGemmKernel_object_at__TiledMMA_ThrLayoutVMNK21111000_PermutationMNK____MMAAtom_ThrID21_ShapeMNK25612816_TV_0)
        /*0044*/ 	.word	0x00000000
.L_16:


//--------------------- .nv.info.kernel_cutlass_kernel_cudnngemm_swigludense_gemm_persistent_swigluPersistentDenseGemmKernel_object_at__TiledMMA_ThrLayoutVMNK21111000_PermutationMNK____MMAAtom_ThrID21_ShapeMNK25612816_TV_0 --------------------------
	.section	.nv.info.kernel_cutlass_kernel_cudnngemm_swigludense_gemm_persistent_swigluPersistentDenseGemmKernel_object_at__TiledMMA_ThrLayoutVMNK21111000_PermutationMNK____MMAAtom_ThrID21_ShapeMNK25612816_TV_0,"",@"SHT_CUDA_INFO"
	.sectionflags	@""
	.align	4


	//----- nvinfo : EIATTR_CUDA_API_VERSION
	.align		4
        /*0000*/ 	.byte	0x04, 0x37
        /*0002*/ 	.short	(.L_18 - .L_17)
.L_17:
        /*0004*/ 	.word	0x00000081


	//----- nvinfo : EIATTR_KPARAM_INFO
	.align		4
.L_18:
        /*0008*/ 	.byte	0x04, 0x17
        /*000a*/ 	.short	(.L_20 - .L_19)
.L_19:
        /*000c*/ 	.word	0x00000000
        /*0010*/ 	.short	0x0008
        /*0012*/ 	.short	0x0264
        /*0014*/ 	.byte	0x00, 0xf0, 0x11, 0x00


	//----- nvinfo : EIATTR_KPARAM_INFO
	.align		4
.L_20:
        /*0018*/ 	.byte	0x04, 0x17
        /*001a*/ 	.short	(.L_22 - .L_21)
.L_21:
        /*001c*/ 	.word	0x00000000
        /*0020*/ 	.short	0x0007
        /*0022*/ 	.short	0x0258
        /*0024*/ 	.byte	0x00, 0xf0, 0x31, 0x00


	//----- nvinfo : EIATTR_KPARAM_INFO
	.align		4
.L_22:
        /*0028*/ 	.byte	0x04, 0x17
        /*002a*/ 	.short	(.L_24 - .L_23)
.L_23:
        /*002c*/ 	.word	0x00000000
        /*0030*/ 	.short	0x0006
        /*0032*/ 	.short	0x024c
        /*0034*/ 	.byte	0x00, 0xf0, 0x31, 0x00


	//----- nvinfo : EIATTR_KPARAM_INFO
	.align		4
.L_24:
        /*0038*/ 	.byte	0x04, 0x17
        /*003a*/ 	.short	(.L_26 - .L_25)
.L_25:
        /*003c*/ 	.word	0x00000000
        /*0040*/ 	.short	0x0005
        /*0042*/ 	.short	0x0240
        /*0044*/ 	.byte	0x00, 0xf0, 0x31, 0x00


	//----- nvinfo : EIATTR_KPARAM_INFO
	.align		4
.L_26:
        /*0048*/ 	.byte	0x04, 0x17
        /*004a*/ 	.short	(.L_28 - .L_27)
.L_27:
        /*004c*/ 	.word	0x00000000
        /*0050*/ 	.short	0x0004
        /*0052*/ 	.short	0x01c0
        /*0054*/ 	.byte	0x00, 0xf0, 0x01, 0x02


	//----- nvinfo : EIATTR_KPARAM_INFO
	.align		4
.L_28:
        /*0058*/ 	.byte	0x04, 0x17
        /*005a*/ 	.short	(.L_30 - .L_29)
.L_29:
        /*005c*/ 	.word	0x00000000
        /*0060*/ 	.short	0x0003
        /*0062*/ 	.short	0x0140
        /*0064*/ 	.byte	0x00, 0xf0, 0x01, 0x02


	//----- nvinfo : EIATTR_KPARAM_INFO
	.align		4
.L_30:
        /*0068*/ 	.byte	0x04, 0x17
        /*006a*/ 	.short	(.L_32 - .L_31)
.L_31:
        /*006c*/ 	.word	0x00000000
        /*0070*/ 	.short	0x0002
        /*0072*/ 	.short	0x00c0
        /*0074*/ 	.byte	0x00, 0xf0, 0x01, 0x02


	//----- nvinfo : EIATTR_KPARAM_INFO
	.align		4
.L_32:
        /*0078*/ 	.byte	0x04, 0x17
        /*007a*/ 	.short	(.L_34 - .L_33)
.L_33:
        /*007c*/ 	.word	0x00000000
        /*0080*/ 	.short	0x0001
        /*0082*/ 	.short	0x0040
        /*0084*/ 	.byte	0x00, 0xf0, 0x01, 0x02


	//----- nvinfo : EIATTR_KPARAM_INFO
	.align		4
.L_34:
        /*0088*/ 	.byte	0x04, 0x17
        /*008a*/ 	.short	(.L_36 - .L_35)
.L_35:
        /*008c*/ 	.word	0x00000000
        /*0090*/ 	.short	0x0000
        /*0092*/ 	.short	0x0000
        /*0094*/ 	.byte	0x00, 0xf0, 0x0d, 0x00


	//----- nvinfo : EIATTR_AT_ENTRY_FRAGMENTS
	.align		4
.L_36:
        /*0098*/ 	.byte	0x04, 0x4f
        /*009a*/ 	.short	(.L_38 - .L_37)


	//   ....[0]....
.L_37:
        /*009c*/ 	.word	0x00000004


	//   ....[1]....
        /*00a0*/ 	.word	0x00000005


	//----- nvinfo : EIATTR_RESERVED_SMEM_USED
	.align		4
.L_38:
        /*00a4*/ 	.byte	0x01, 0x41
	.zero		2


	//----- nvinfo : EIATTR_SPARSE_MMA_MASK
	.align		4
        /*00a8*/ 	.byte	0x03, 0x50
        /*00aa*/ 	.short	0x0000


	//----- nvinfo : EIATTR_TCGEN05_2CTA_USED
	.align		4
        /*00ac*/ 	.byte	0x01, 0x52
	.zero		2


	//----- nvinfo : EIATTR_MAXREG_COUNT
	.align		4
        /*00b0*/ 	.byte	0x03, 0x1b
        /*00b2*/ 	.short	0x00ff


	//----- nvinfo : EIATTR_NUM_BARRIERS
	.align		4
        /*00b4*/ 	.byte	0x02, 0x4c
        /*00b6*/ 	.byte	0x03
	.zero		1


	//----- nvinfo : EIATTR_INT_WARP_WIDE_INSTR_OFFSETS
	.align		4
        /*00b8*/ 	.byte	0x04, 0x31
        /*00ba*/ 	.short	(.L_40 - .L_39)


	//   ....[0]....
.L_39:
        /*00bc*/ 	.word	0x00004840


	//   ....[1]....
        /*00c0*/ 	.word	0x00004870


	//----- nvinfo : EIATTR_COOP_GROUP_MASK_REGIDS
	.align		4
.L_40:
        /*00c4*/ 	.byte	0x04, 0x29
        /*00c6*/ 	.short	(.L_42 - .L_41)


	//   ....[0]....
.L_41:
        /*00c8*/ 	.word	0xffffffff


	//   ....[1]....
        /*00cc*/ 	.word	0xffffffff


	//   ....[2]....
        /*00d0*/ 	.word	0xffffffff


	//   ....[3]....
        /*00d4*/ 	.word	0xffffffff


	//   ....[4]....
        /*00d8*/ 	.word	0xffffffff


	//   ....[5]....
        /*00dc*/ 	.word	0xffffffff


	//   ....[6]....
        /*00e0*/ 	.word	0xffffffff


	//----- nvinfo : EIATTR_COOP_GROUP_INSTR_OFFSETS
	.align		4
.L_42:
        /*00e4*/ 	.byte	0x04, 0x28
        /*00e6*/ 	.short	(.L_44 - .L_43)


	//   ....[0]....
.L_43:
        /*00e8*/ 	.word	0x00000500


	//   ....[1]....
        /*00ec*/ 	.word	0x00000730


	//   ....[2]....
        /*00f0*/ 	.word	0x00000880


	//   ....[3]....
        /*00f4*/ 	.word	0x00001db0


	//   ....[4]....
        /*00f8*/ 	.word	0x000023c0


	//   ....[5]....
        /*00fc*/ 	.word	0x000046c0


	//   ....[6]....
        /*0100*/ 	.word	0x00004920


	//----- nvinfo : EIATTR_VRC_CTA_INIT_COUNT
	.align		4
.L_44:
        /*0104*/ 	.byte	0x02, 0x4a
        /*0106*/ 	.byte	0x80
	.zero		1


	//----- nvinfo : EIATTR_MBARRIER_INSTR_OFFSETS
	.align		4
        /*0108*/ 	.byte	0x04, 0x39
        /*010a*/ 	.short	(.L_46 - .L_45)


	//   ....[0]....
.L_45:
        /*010c*/ 	.word	0x000003d0
        /*0110*/ 	.word	0x000000ff
        /*0114*/ 	.word	0x00000000
        /*0118*/ 	.short	0x0100
        /*011a*/ 	.byte	0x07
	.zero		1


	//   ....[1]....
        /*011c*/ 	.word	0x000003e0
        /*0120*/ 	.word	0x000000ff
        /*0124*/ 	.word	0x00000008
        /*0128*/ 	.short	0x0100
        /*012a*/ 	.byte	0x07
	.zero		1


	//   ....[2]....
        /*012c*/ 	.word	0x000003f0
        /*0130*/ 	.word	0x000000ff
        /*0134*/ 	.word	0x00000010
        /*0138*/ 	.short	0x0100
        /*013a*/ 	.byte	0x07
	.zero		1


	//   ....[3]....
        /*013c*/ 	.word	0x00000400
        /*0140*/ 	.word	0x000000ff
        /*0144*/ 	.word	0x00000018
        /*0148*/ 	.short	0x0100
        /*014a*/ 	.byte	0x07
	.zero		1


	//   ....[4]....
        /*014c*/ 	.word	0x00000410
        /*0150*/ 	.word	0x000000ff
        /*0154*/ 	.word	0x00000020
        /*0158*/ 	.short	0x0100
        /*015a*/ 	.byte	0x07
	.zero		1


	//   ....[5]....
        /*015c*/ 	.word	0x00000420
        /*0160*/ 	.word	0x000000ff
        /*0164*/ 	.word	0x00000028
        /*0168*/ 	.short	0x0100
        /*016a*/ 	.byte	0x07
	.zero		1


	//   ....[6]....
        /*016c*/ 	.word	0x00000430
        /*0170*/ 	.word	0x000000ff
        /*0174*/ 	.word	0x00000030
        /*0178*/ 	.short	0x0100
        /*017a*/ 	.byte	0x07
	.zero		1


	//   ....[7]....
        /*017c*/ 	.word	0x00000440
        /*0180*/ 	.word	0x000000ff
        /*0184*/ 	.word	0x00000038
        /*0188*/ 	.short	0x0100
        /*018a*/ 	.byte	0x07
	.zero		1


	//   ....[8]....
        /*018c*/ 	.word	0x00000450
        /*0190*/ 	.word	0x000000ff
        /*0194*/ 	.word	0x00000040
        /*0198*/ 	.short	0x0100
        /*019a*/ 	.byte	0x07
	.zero		1


	//   ....[9]....
        /*019c*/ 	.word	0x00000460
        /*01a0*/ 	.word	0x000000ff
        /*01a4*/ 	.word	0x00000048
        /*01a8*/ 	.short	0x0100
        /*01aa*/ 	.byte	0x07
	.zero		1


	//   ....[10]....
        /*01ac*/ 	.word	0x00000470
        /*01b0*/ 	.word	0x000000ff
        /*01b4*/ 	.word	0x00000050
        /*01b8*/ 	.short	0x0100
        /*01ba*/ 	.byte	0x07
	.zero		1


	//   ....[11]....
        /*01bc*/ 	.word	0x00000480
        /*01c0*/ 	.word	0x000000ff
        /*01c4*/ 	.word	0x00000058
        /*01c8*/ 	.short	0x0100
        /*01ca*/ 	.byte	0x07
	.zero		1


	//   ....[12]....
        /*01cc*/ 	.word	0x00000490
        /*01d0*/ 	.word	0x000000ff
        /*01d4*/ 	.word	0x00000060
        /*01d8*/ 	.short	0x0100
        /*01da*/ 	.byte	0x07
	.zero		1


	//   ....[13]....
        /*01dc*/ 	.word	0x000004a0
        /*01e0*/ 	.word	0x000000ff
        /*01e4*/ 	.word	0x00000068
        /*01e8*/ 	.short	0x0100
        /*01ea*/ 	.byte	0x07
	.zero		1


	//   ....[14]....
        /*01ec*/ 	.word	0x000006a0
        /*01f0*/ 	.word	0x000000ff
        /*01f4*/ 	.word	0x00000070
        /*01f8*/ 	.short	0x0100
        /*01fa*/ 	.byte	0x07
	.zero		1


	//   ....[15]....
        /*01fc*/ 	.word	0x000006b0
        /*0200*/ 	.word	0x000000ff
        /*0204*/ 	.word	0x00000078
        /*0208*/ 	.short	0x0100
        /*020a*/ 	.byte	0x07
	.zero		1


	//   ....[16]....
        /*020c*/ 	.word	0x000006c0
        /*0210*/ 	.word	0x000000ff
        /*0214*/ 	.word	0x00000080
        /*0218*/ 	.short	0x0100
        /*021a*/ 	.byte	0x07
	.zero		1


	//   ....[17]....
        /*021c*/ 	.word	0x000006d0
        /*0220*/ 	.word	0x000000ff
        /*0224*/ 	.word	0x00000088
        /*0228*/ 	.short	0x0100
        /*022a*/ 	.byte	0x07
	.zero		1


	//   ....[18]....
        /*022c*/ 	.word	0x00000820
        /*0230*/ 	.word	0x000000ff
        /*0234*/ 	.word	0x00000090
        /*0238*/ 	.short	0x0100
        /*023a*/ 	.byte	0x06
	.zero		1


	//   ....[19]....
        /*023c*/ 	.word	0x00000d10
        /*0240*/ 	.word	0x000000ff
        /*0244*/ 	.word	0x00000038
        /*0248*/ 	.short	0x010a
        /*024a*/ 	.byte	0x06
	.zero		1


	//   ....[20]....
        /*024c*/ 	.word	0x00000e60
        /*0250*/ 	.word	0x000000ff
        /*0254*/ 	.word	0x00000038
        /*0258*/ 	.short	0x010a
        /*025a*/ 	.byte	0x09
	.zero		1


	//   ....[21]....
        /*025c*/ 	.word	0x00001050
        /*0260*/ 	.word	0x000000ff
        /*0264*/ 	.word	0x00000038
        /*0268*/ 	.short	0x010a
        /*026a*/ 	.byte	0x25
	.zero		1


	//   ....[22]....
        /*026c*/ 	.word	0x00001420
        /*0270*/ 	.word	0x000000ff
        /*0274*/ 	.word	0x00000038
        /*0278*/ 	.short	0x010a
        /*027a*/ 	.byte	0x05
	.zero		1


	//   ....[23]....
        /*027c*/ 	.word	0x00001880
        /*0280*/ 	.word	0x000000ff
        /*0284*/ 	.word	0x00000000
        /*0288*/ 	.short	0x010a
        /*028a*/ 	.byte	0x0a
	.zero		1


	//   ....[24]....
        /*028c*/ 	.word	0x00001890
        /*0290*/ 	.word	0x000000ff
        /*0294*/ 	.word	0x00000080
        /*0298*/ 	.short	0x010a
        /*029a*/ 	.byte	0x06
	.zero		1


	//   ....[25]....
        /*029c*/ 	.word	0x00001a20
        /*02a0*/ 	.word	0x000000ff
        /*02a4*/ 	.word	0x00000000
        /*02a8*/ 	.short	0x010a
        /*02aa*/ 	.byte	0x05
	.zero		1


	//   ....[26]....
        /*02ac*/ 	.word	0x00001b90
        /*02b0*/ 	.word	0x000000ff
        /*02b4*/ 	.word	0x00000000
        /*02b8*/ 	.short	0x010a
        /*02ba*/ 	.byte	0x0a
	.zero		1


	//   ....[27]....
        /*02bc*/ 	.word	0x00001d30
        /*02c0*/ 	.word	0x00000000
        /*02c4*/ 	.word	0x00000080
        /*02c8*/ 	.short	0x010a
        /*02ca*/ 	.byte	0xff
	.zero		1


	//   ....[28]....
        /*02cc*/ 	.word	0x00002030
        /*02d0*/ 	.word	0x00000003
        /*02d4*/ 	.word	0x00000000
        /*02d8*/ 	.short	0x010a
        /*02da*/ 	.byte	0xff
	.zero		1


	//   ....[29]....
        /*02dc*/ 	.word	0x00002050
        /*02e0*/ 	.word	0x00000003
        /*02e4*/ 	.word	0x00000000
        /*02e8*/ 	.short	0x010a
        /*02ea*/ 	.byte	0xff
	.zero		1


	//   ....[30]....
        /*02ec*/ 	.word	0x00002230
        /*02f0*/ 	.word	0x00000007
        /*02f4*/ 	.word	0x00000000
        /*02f8*/ 	.short	0x010a
        /*02fa*/ 	.byte	0xff
	.zero		1


	//   ....[31]....
        /*02fc*/ 	.word	0x00002250
        /*0300*/ 	.word	0x00000007
        /*0304*/ 	.word	0x00000000
        /*0308*/ 	.short	0x010a
        /*030a*/ 	.byte	0xff
	.zero		1


	//   ....[32]....
        /*030c*/ 	.word	0x00002340
        /*0310*/ 	.word	0x00000007
        /*0314*/ 	.word	0x00000000
        /*0318*/ 	.short	0x0101
        /*031a*/ 	.byte	0xff
	.zero		1


	//   ....[33]....
        /*031c*/ 	.word	0x00002a10
        /*0320*/ 	.word	0x000000ff
        /*0324*/ 	.word	0x00000070
        /*0328*/ 	.short	0x010a
        /*032a*/ 	.byte	0x1b
	.zero		1


	//   ....[34]....
        /*032c*/ 	.word	0x00004380
        /*0330*/ 	.word	0x000000ff
        /*0334*/ 	.word	0x00000000
        /*0338*/ 	.short	0x0101
        /*033a*/ 	.byte	0x1b
	.zero		1


	//   ....[35]....
        /*033c*/ 	.word	0x00004690
        /*0340*/ 	.word	0x00000005
        /*0344*/ 	.word	0x00000000
        /*0348*/ 	.short	0x0101
        /*034a*/ 	.byte	0xff
	.zero		1


	//   ....[36]....
        /*034c*/ 	.word	0x000046a0
        /*0350*/ 	.word	0x00000002
        /*0354*/ 	.word	0x00000090
        /*0358*/ 	.short	0x010a
        /*035a*/ 	.byte	0xff
	.zero		1


	//   ....[37]....
        /*035c*/ 	.word	0x00004980
        /*0360*/ 	.word	0x00000000
        /*0364*/ 	.word	0x00000038
        /*0368*/ 	.short	0x010a
        /*036a*/ 	.byte	0xff
	.zero		1


	//   ....[38]....
        /*036c*/ 	.word	0x00004a00
        /*0370*/ 	.word	0x00000000
        /*0374*/ 	.word	0x00000038
        /*0378*/ 	.short	0x010a
        /*037a*/ 	.byte	0xff
	.zero		1


	//   ....[39]....
        /*037c*/ 	.word	0x00004a70
        /*0380*/ 	.word	0x00000000
        /*0384*/ 	.word	0x00000080
        /*0388*/ 	.short	0x010a
        /*038a*/ 	.byte	0xff
	.zero		1


	//   ....[40]....
        /*038c*/ 	.word	0x00004af0
        /*0390*/ 	.word	0x00000000
        /*0394*/ 	.word	0x00000000
        /*0398*/ 	.short	0x010a
        /*039a*/ 	.byte	0xff
	.zero		1


	//   ....[41]....
        /*039c*/ 	.word	0x00004b50
        /*03a0*/ 	.word	0x00000000
        /*03a4*/ 	.word	0x00000080
        /*03a8*/ 	.short	0x010a
        /*03aa*/ 	.byte	0xff
	.zero		1


	//   ....[42]....
        /*03ac*/ 	.word	0x00004bb0
        /*03b0*/ 	.word	0x00000003
        /*03b4*/ 	.word	0x00000000
        /*03b8*/ 	.short	0x010a
        /*03ba*/ 	.byte	0xff
	.zero		1


	//   ....[43]....
        /*03bc*/ 	.word	0x00004c10
        /*03c0*/ 	.word	0x00000007
        /*03c4*/ 	.word	0x00000000
        /*03c8*/ 	.short	0x010a
        /*03ca*/ 	.byte	0xff
	.zero		1


	//   ....[44]....
        /*03cc*/ 	.word	0x00004c80
        /*03d0*/ 	.word	0x00000004
        /*03d4*/ 	.word	0x00000070
        /*03d8*/ 	.short	0x010a
        /*03da*/ 	.byte	0xff
	.zero		1


	//   ....[45]....
        /*03dc*/ 	.word	0x00004cd0
        /*03e0*/ 	.word	0x00000002
        /*03e4*/ 	.word	0x00000090
        /*03e8*/ 	.short	0x010a
        /*03ea*/ 	.byte	0xff
	.zero		1


	//----- nvinfo : EIATTR_NUM_MBARRIERS
	.align		4
.L_46:
        /*03ec*/ 	.byte	0x03, 0x38
        /*03ee*/ 	.short	0x0013


	//----- nvinfo : EIATTR_EXIT_INSTR_OFFSETS
	.align		4
        /*03f0*/ 	.byte	0x04, 0x1c
        /*03f2*/ 	.short	(.L_48 - .L_47)


	//   ....[0]....
.L_47:
        /*03f4*/ 	.word	0x00001d70


	//   ....[1]....
        /*03f8*/ 	.word	0x00004940


	//----- nvinfo : EIATTR_REQNTID
	.align		4
.L_48:
        /*03fc*/ 	.byte	0x04, 0x10
        /*03fe*/ 	.short	(.L_50 - .L_49)
.L_49:
        /*0400*/ 	.word	0x000000c0
        /*0404*/ 	.word	0x00000001
        /*0408*/ 	.word	0x00000001


	//----- nvinfo : EIATTR_CRS_STACK_SIZE
	.align		4
.L_50:
        /*040c*/ 	.byte	0x04, 0x1e
        /*040e*/ 	.short	(.L_52 - .L_51)
.L_51:
        /*0410*/ 	.word	0x00000000


	//----- nvinfo : EIATTR_CBANK_PARAM_SIZE
	.align		4
.L_52:
        /*0414*/ 	.byte	0x03, 0x19
        /*0416*/ 	.short	0x0268


	//----- nvinfo : EIATTR_PARAM_CBANK
	.align		4
        /*0418*/ 	.byte	0x04, 0x0a
        /*041a*/ 	.short	(.L_54 - .L_53)
	.align		4
.L_53:
        /*041c*/ 	.word	index@(.nv.constant0.kernel_cutlass_kernel_cudnngemm_swigludense_gemm_persistent_swigluPersistentDenseGemmKernel_object_at__TiledMMA_ThrLayoutVMNK21111000_PermutationMNK____MMAAtom_ThrID21_ShapeMNK25612816_TV_0)
        /*0420*/ 	.short	0x0380
        /*0422*/ 	.short	0x0268


	//----- nvinfo : EIATTR_SW_WAR
	.align		4
.L_54:
        /*0424*/ 	.byte	0x04, 0x36
        /*0426*/ 	.short	(.L_56 - .L_55)
.L_55:
        /*0428*/ 	.word	0x00000008
.L_56:


//--------------------- .nv.compat                --------------------------
	.section	.nv.compat,"",@"SHT_CUDA_COMPAT_INFO"
	.align	4
        /*0000*/ 	.byte	0x02, 0x02, 0x02, 0x00, 0x02, 0x05, 0x05, 0x00, 0x02, 0x03, 0x01, 0x00, 0x02, 0x06, 0x01, 0x00


//--------------------- .nv.callgraph             --------------------------
	.section	.nv.callgraph,"",@"SHT_CUDA_CALLGRAPH"
	.align	4
	.sectionentsize	8
	.align		4
        /*0000*/ 	.word	0x00000000
	.align		4
        /*0004*/ 	.word	0xffffffff
	.align		4
        /*0008*/ 	.word	0x00000000
	.align		4
        /*000c*/ 	.word	0xfffffffe
	.align		4
        /*0010*/ 	.word	0x00000000
	.align		4
        /*0014*/ 	.word	0xfffffffd
	.align		4
        /*0018*/ 	.word	0x00000000
	.align		4
        /*001c*/ 	.word	0xfffffffc


//--------------------- .text.kernel_cutlass_kernel_cudnngemm_swigludense_gemm_persistent_swigluPersistentDenseGemmKernel_object_at__TiledMMA_ThrLayoutVMNK21111000_PermutationMNK____MMAAtom_ThrID21_ShapeMNK25612816_TV_0 --------------------------
	.section	.text.kernel_cutlass_kernel_cudnngemm_swigludense_gemm_persistent_swigluPersistentDenseGemmKernel_object_at__TiledMMA_ThrLayoutVMNK21111000_PermutationMNK____MMAAtom_ThrID21_ShapeMNK25612816_TV_0,"ax",@progbits
	.align	128
        .global         kernel_cutlass_kernel_cudnngemm_swigludense_gemm_persistent_swigluPersistentDenseGemmKernel_object_at__TiledMMA_ThrLayoutVMNK21111000_PermutationMNK____MMAAtom_ThrID21_ShapeMNK25612816_TV_0
        .type           kernel_cutlass_kernel_cudnngemm_swigludense_gemm_persistent_swigluPersistentDenseGemmKernel_object_at__TiledMMA_ThrLayoutVMNK21111000_PermutationMNK____MMAAtom_ThrID21_ShapeMNK25612816_TV_0,@function
        .size           kernel_cutlass_kernel_cudnngemm_swigludense_gemm_persistent_swigluPersistentDenseGemmKernel_object_at__TiledMMA_ThrLayoutVMNK21111000_PermutationMNK____MMAAtom_ThrID21_ShapeMNK25612816_TV_0,(.L_x_71 - kernel_cutlass_kernel_cudnngemm_swigludense_gemm_persistent_swigluPersistentDenseGemmKernel_object_at__TiledMMA_ThrLayoutVMNK21111000_PermutationMNK____MMAAtom_ThrID21_ShapeMNK25612816_TV_0)
        .other          kernel_cutlass_kernel_cudnngemm_swigludense_gemm_persistent_swigluPersistentDenseGemmKernel_object_at__TiledMMA_ThrLayoutVMNK21111000_PermutationMNK____MMAAtom_ThrID21_ShapeMNK25612816_TV_0,@"STO_CUDA_ENTRY STV_DEFAULT"
kernel_cutlass_kernel_cudnngemm_swigludense_gemm_persistent_swigluPersistentDenseGemmKernel_object_at__TiledMMA_ThrLayoutVMNK21111000_PermutationMNK____MMAAtom_ThrID21_ShapeMNK25612816_TV_0:
.text.kernel_cutlass_kernel_cudnngemm_swigludense_gemm_persistent_swigluPersistentDenseGemmKernel_object_at__TiledMMA_ThrLayoutVMNK21111000_PermutationMNK____MMAAtom_ThrID21_ShapeMNK25612816_TV_0:
[----:B------:R-:W1:Y:S01]  /*0000*/  LDC R1, c[0x0][0x37c] ;  /* 0x0000df00ff017b82 */ /* 0x000e620000000800 */
[----:B------:R-:W2:Y:S07]  /*0010*/  S2R R4, SR_TID.X ;  /* 0x0000000000047919 */ /* 0x000eae0000002100 */
[----:B------:R-:W3:Y:S01]  /*0020*/  S2UR UR4, SR_CgaCtaId ;  /* 0x00000000000479c3 */ /* 0x000ee20000008800 */
[----:B------:R-:W4:Y:S01]  /*0030*/  LDCU.U8 UR5, c[0x0][0x382] ;  /* 0x00007040ff0577ac */ /* 0x000f220008000000 */
[----:B------:R-:W5:Y:S06]  /*0040*/  LDCU UR7, c[0x0][0x36c] ;  /* 0x00006d80ff0777ac */ /* 0x000f6c0008000800 */
[----:B------:R-:W1:Y:S01]  /*0050*/  S2UR UR21, SR_CTAID.X ;  /* 0x00000000001579c3 */ /* 0x000e620000002500 */
[----:B------:R-:W1:Y:S01]  /*0060*/  LDCU.U8 UR6, c[0x0][0x381] ;  /* 0x00007020ff0677ac */ /* 0x000e620008000000 */
[----:B------:R-:W-:Y:S01]  /*0070*/  UMOV UR26, 0x5 ;  /* 0x00000005001a7882 */ /* 0x000fe20000000000 */
[----:B----4-:R-:W-:-:S02]  /*0080*/  ULOP3.LUT UR5, UR5, 0x1, URZ, 0xc0, !UPT ;  /* 0x0000000105057892 */ /* 0x010fc4000f8ec0ff */
[----:B-----5:R-:W-:Y:S02]  /*0090*/  UISETP.EQ.U32.AND UP2, UPT, UR7, 0x1, UPT ;  /* 0x000000010700788c */ /* 0x020fe4000bf42070 */
[----:B---3--:R-:W-:Y:S02]  /*00a0*/  USHF.R.S32.HI UR28, URZ, 0x1f, UR4 ;  /* 0x0000001fff1c7899 */ /* 0x008fe40008011404 */
[----:B------:R-:W-:Y:S02]  /*00b0*/  ULEA.HI UR36, UR4, UR4, URZ, 0x1 ;  /* 0x0000000404247291 */ /* 0x000fe4000f8f08ff */
[----:B------:R-:W-:Y:S01]  /*00c0*/  ULEA.HI UR28, UR28, UR4, URZ, 0x2 ;  /* 0x000000041c1c7291 */ /* 0x000fe2000f8f10ff */
[----:B--2---:R-:W-:Y:S01]  /*00d0*/  SHF.R.U32.HI R0, RZ, 0x5, R4 ;  /* 0x00000005ff007819 */ /* 0x004fe20000011604 */
[----:B------:R-:W-:Y:S02]  /*00e0*/  UISETP.NE.U32.AND UP6, UPT, UR5, 0x1, UPT ;  /* 0x000000010500788c */ /* 0x000fe4000bfc5070 */
[----:B------:R-:W-:Y:S01]  /*00f0*/  USHF.R.S32.HI UR7, URZ, 0x2, UR28 ;  /* 0x00000002ff077899 */ /* 0x000fe2000801141c */
[----:B------:R-:W-:Y:S01]  /*0100*/  R2UR UR23, R0 ;  /* 0x00000000001772ca */ /* 0x000fe200000e0000 */
[----:B------:R-:W-:-:S02]  /*0110*/  USHF.R.S32.HI UR5, URZ, 0x1, UR36 ;  /* 0x00000001ff057899 */ /* 0x000fc40008011424 */
[----:B------:R-:W-:Y:S02]  /*0120*/  ULEA.HI UR28, UR28, UR7, URZ, 0x1 ;  /* 0x000000071c1c7291 */ /* 0x000fe4000f8f08ff */
[----:B------:R-:W-:Y:S02]  /*0130*/  ULOP3.LUT UR13, UR36, 0xfffffffe, URZ, 0xc0, !UPT ;  /* 0xfffffffe240d7892 */ /* 0x000fe4000f8ec0ff */
[----:B------:R-:W-:Y:S02]  /*0140*/  ULEA.HI UR36, UR36, UR5, URZ, 0x1 ;  /* 0x0000000524247291 */ /* 0x000fe4000f8f08ff */
[----:B------:R-:W-:Y:S02]  /*0150*/  ULOP3.LUT UR28, UR28, 0xfffffffe, URZ, 0xc0, !UPT ;  /* 0xfffffffe1c1c7892 */ /* 0x000fe4000f8ec0ff */
[----:B-1----:R-:W-:Y:S02]  /*0160*/  ULOP3.LUT UR6, UR6, 0x1, URZ, 0xc0, !UPT ;  /* 0x0000000106067892 */ /* 0x002fe4000f8ec0ff */
[----:B------:R-:W-:-:S02]  /*0170*/  UISETP.NE.AND UP4, UPT, UR23, 0x5, UPT ;  /* 0x000000051700788c */ /* 0x000fc4000bf85270 */
[----:B------:R-:W-:Y:S02]  /*0180*/  UIADD3 UR13, UPT, UPT, -UR13, UR4, URZ ;  /* 0x000000040d0d7290 */ /* 0x000fe4000fffe1ff */
[----:B------:R-:W-:Y:S02]  /*0190*/  ULOP3.LUT UR36, UR36, 0xfffffffe, URZ, 0xc0, !UPT ;  /* 0xfffffffe24247892 */ /* 0x000fe4000f8ec0ff */
[----:B------:R-:W-:Y:S02]  /*01a0*/  UIADD3 UR28, UPT, UPT, UR7, -UR28, URZ ;  /* 0x8000001c071c7290 */ /* 0x000fe4000fffe0ff */
[----:B------:R-:W-:Y:S02]  /*01b0*/  UISETP.NE.U32.AND UP5, UPT, UR6, 0x1, UPT ;  /* 0x000000010600788c */ /* 0x000fe4000bfa5070 */
[----:B------:R-:W-:Y:S02]  /*01c0*/  UIADD3 UR36, UPT, UPT, UR5, -UR36, URZ ;  /* 0x8000002405247290 */ /* 0x000fe4000fffe0ff */
[----:B------:R-:W-:-:S02]  /*01d0*/  ULEA UR6, UR28, UR13, 0x2 ;  /* 0x0000000d1c067291 */ /* 0x000fc4000f8e10ff */
[----:B------:R-:W-:Y:S02]  /*01e0*/  ULOP3.LUT UR14, UR21, 0x1, URZ, 0xc0, !UPT ;  /* 0x00000001150e7892 */ /* 0x000fe4000f8ec0ff */
[----:B------:R-:W-:Y:S02]  /*01f0*/  UISETP.NE.AND UP3, UPT, UR23, URZ, UPT ;  /* 0x000000ff1700728c */ /* 0x000fe4000bf65270 */
[----:B------:R-:W-:Y:S02]  /*0200*/  UIADD3 UR27, UPT, UPT, UR36, UR36, URZ ;  /* 0x00000024241b7290 */ /* 0x000fe4000fffe0ff */
[----:B------:R-:W-:Y:S01]  /*0210*/  USHF.L.U32 UR26, UR26, UR6, URZ ;  /* 0x000000061a1a7299 */ /* 0x000fe200080006ff */
[----:B------:R-:W-:Y:S11]  /*0220*/  BRA.U UP4, `(.L_x_0) ;  /* 0x0000000104387547 */ /* 0x000ff6000b800000 */
[----:B------:R-:W1:Y:S02]  /*0230*/  LDCU.64 UR6, c[0x0][0x348] ;  /* 0x00006900ff0677ac */ /* 0x000e640008000a00 */
[----:B-1----:R-:W-:Y:S02]  /*0240*/  UIADD3 UR16, UP1, UPT, UR6, 0x40, URZ ;  /* 0x0000004006107890 */ /* 0x002fe4000ff3e0ff */
[----:B------:R-:W-:Y:S02]  /*0250*/  UIADD3 UR10, UP0, UPT, UR6, 0xc0, URZ ;  /* 0x000000c0060a7890 */ /* 0x000fe4000ff1e0ff */
[----:B------:R-:W-:Y:S02]  /*0260*/  UIADD3.X UR17, UPT, UPT, URZ, UR7, URZ, UP1, !UPT ;  /* 0x00000007ff117290 */ /* 0x000fe40008ffe4ff */
[----:B------:R-:W-:Y:S02]  /*0270*/  UIADD3 UR8, UP1, UPT, UR6, 0x140, URZ ;  /* 0x0000014006087890 */ /* 0x000fe4000ff3e0ff */
[----:B------:R-:W-:-:S02]  /*0280*/  UIADD3.X UR11, UPT, UPT, URZ, UR7, URZ, UP0, !UPT ;  /* 0x00000007ff0b7290 */ /* 0x000fc400087fe4ff */
[----:B------:R-:W-:Y:S02]  /*0290*/  UIADD3 UR6, UP0, UPT, UR6, 0x1c0, URZ ;  /* 0x000001c006067890 */ /* 0x000fe4000ff1e0ff */
[----:B------:R-:W-:Y:S01]  /*02a0*/  UIADD3.X UR9, UPT, UPT, URZ, UR7, URZ, UP1, !UPT ;  /* 0x00000007ff097290 */ /* 0x000fe20008ffe4ff */
[----:B------:R1:W-:Y:S01]  /*02b0*/  UTMACCTL.PF [UR16] ;  /* 0x00000000100079b9 */ /* 0x0003e20008040000 */
[----:B------:R-:W-:-:S03]  /*02c0*/  UIADD3.X UR7, UPT, UPT, URZ, UR7, URZ, UP0, !UPT ;  /* 0x00000007ff077290 */ /* 0x000fc600087fe4ff */
[----:B------:R1:W-:Y:S04]  /*02d0*/  UTMACCTL.PF [UR10] ;  /* 0x000000000a0079b9 */ /* 0x0003e80008040000 */
[----:B------:R1:W-:Y:S02]  /*02e0*/  UTMACCTL.PF [UR8] ;  /* 0x00000000080079b9 */ /* 0x0003e40008040000 */
[----:B------:R1:W-:Y:S02]  /*02f0*/  UTMACCTL.PF [UR6] ;  /* 0x00000000060079b9 */ /* 0x0003e40008040000 */
[----:B-1----:R-:W-:Y:S01]  /*0300*/  NOP ;  /* 0x0000000000007918 */ /* 0x002fe20000000000 */
.L_x_0:
[----:B------:R-:W-:Y:S05]  /*0310*/  BRA.U UP3, `(.L_x_1) ;  /* 0x0000000103687547 */ /* 0x000fea000b800000 */
[----:B------:R-:W-:Y:S01]  /*0320*/  UMOV UR7, 0x400 ;  /* 0x0000040000077882 */ /* 0x000fe20000000000 */
[----:B------:R-:W-:Y:S01]  /*0330*/  UMOV UR8, 0x1 ;  /* 0x0000000100087882 */ /* 0x000fe20000000000 */
[----:B------:R-:W-:Y:S02]  /*0340*/  ULEA UR7, UR4, UR7, 0x18 ;  /* 0x0000000704077291 */ /* 0x000fe4000f8ec0ff */
[----:B------:R-:W-:-:S04]  /*0350*/  UIADD3 UR8, UPT, UPT, -UR8, 0x100000, URZ ;  /* 0x0010000008087890 */ /* 0x000fc8000fffe1ff */
[----:B------:R-:W-:Y:S02]  /*0360*/  USHF.L.U32 UR9, UR8, 0xb, URZ ;  /* 0x0000000b08097899 */ /* 0x000fe400080006ff */
[----:B------:R-:W-:Y:S01]  /*0370*/  USHF.L.U32 UR8, UR8, 0x1, URZ ;  /* 0x0000000108087899 */ /* 0x000fe200080006ff */
[----:B------:R-:W-:Y:S02]  /*0380*/  UMOV UR6, 0x3 ;  /* 0x0000000300067882 */ /* 0x000fe40000000000 */
[----:B------:R-:W-:-:S04]  /*0390*/  UIADD3 UR10, UPT, UPT, -UR6, 0x100000, URZ ;  /* 0x00100000060a7890 */ /* 0x000fc8000fffe1ff */
[----:B------:R-:W-:Y:S02]  /*03a0*/  USHF.L.U32 UR11, UR10, 0xb, URZ ;  /* 0x0000000b0a0b7899 */ /* 0x000fe400080006ff */
[----:B------:R-:W-:Y:S01]  /*03b0*/  USHF.L.U32 UR10, UR10, 0x1, URZ ;  /* 0x000000010a0a7899 */ /* 0x000fe200080006ff */
[----:B------:R-:W1:Y:S02]  /*03c0*/  FENCE.VIEW.ASYNC.S ;  /* 0x00000000000073c6 */ /* 0x000e640000000000 */
[----:B-1----:R1:W2:Y:S01]  /*03d0*/  SYNCS.EXCH.64 URZ, [UR7], UR8 ;  /* 0x0000000807ff75b2 */ /* 0x0022a20008000100 */
[----:B------:R1:W3:Y:S01]  /*03e0*/  SYNCS.EXCH.64 URZ, [UR7+0x8], UR8 ;  /* 0x0000080807ff75b2 */ /* 0x0002e20008000100 */
[----:B------:R1:W4:Y:S01]  /*03f0*/  SYNCS.EXCH.64 URZ, [UR7+0x10], UR8 ;  /* 0x0000100807ff75b2 */ /* 0x0003220008000100 */
[----:B------:R1:W5:Y:S01]  /*0400*/  SYNCS.EXCH.64 URZ, [UR7+0x18], UR8 ;  /* 0x0000180807ff75b2 */ /* 0x0003620008000100 */
[----:B------:R1:W1:Y:S01]  /*0410*/  SYNCS.EXCH.64 URZ, [UR7+0x20], UR8 ;  /* 0x0000200807ff75b2 */ /* 0x0002620008000100 */
[----:B------:R1:W1:Y:S01]  /*0420*/  SYNCS.EXCH.64 URZ, [UR7+0x28], UR8 ;  /* 0x0000280807ff75b2 */ /* 0x0002620008000100 */
[----:B------:R1:W1:Y:S03]  /*0430*/  SYNCS.EXCH.64 URZ, [UR7+0x30], UR8 ;  /* 0x0000300807ff75b2 */ /* 0x0002660008000100 */
[----:B------:R1:W1:Y:S01]  /*0440*/  SYNCS.EXCH.64 URZ, [UR7+0x38], UR10 ;  /* 0x0000380a07ff75b2 */ /* 0x0002620008000100 */
[----:B------:R1:W1:Y:S01]  /*0450*/  SYNCS.EXCH.64 URZ, [UR7+0x40], UR10 ;  /* 0x0000400a07ff75b2 */ /* 0x0002620008000100 */
[----:B------:R1:W1:Y:S01]  /*0460*/  SYNCS.EXCH.64 URZ, [UR7+0x48], UR10 ;  /* 0x0000480a07ff75b2 */ /* 0x0002620008000100 */
[----:B------:R1:W1:Y:S01]  /*0470*/  SYNCS.EXCH.64 URZ, [UR7+0x50], UR10 ;  /* 0x0000500a07ff75b2 */ /* 0x0002620008000100 */
[----:B------:R1:W1:Y:S01]  /*0480*/  SYNCS.EXCH.64 URZ, [UR7+0x58], UR10 ;  /* 0x0000580a07ff75b2 */ /* 0x0002620008000100 */
[----:B------:R1:W1:Y:S01]  /*0490*/  SYNCS.EXCH.64 URZ, [UR7+0x60], UR10 ;  /* 0x0000600a07ff75b2 */ /* 0x0002620008000100 */
[----:B------:R1:W1:Y:S01]  /*04a0*/  SYNCS.EXCH.64 URZ, [UR7+0x68], UR10 ;  /* 0x0000680a07ff75b2 */ /* 0x0002620008000100 */
[----:B------:R-:W-:Y:S01]  /*04b0*/  NOP ;  /* 0x0000000000007918 */ /* 0x000fe20000000000 */
.L_x_1:
[----:B------:R-:W-:Y:S01]  /*04c0*/  NOP ;  /* 0x0000000000007918 */ /* 0x000fe20000000000 */
[----:B------:R-:W-:Y:S05]  /*04d0*/  BRA.U !UP2, `(.L_x_2) ;  /* 0x000000010a087547 */ /* 0x000fea000b800000 */
[----:B-12345:R-:W-:Y:S01]  /*04e0*/  UCGABAR_ARV ;  /* 0x00000000000079c7 */ /* 0x03efe20008000000 */
[----:B------:R-:W-:Y:S05]  /*04f0*/  BRA `(.L_x_3) ;  /* 0x0000000000047947 */ /* 0x000fea0003800000 */
.L_x_2:
[----:B-12345:R-:W-:Y:S01]  /*0500*/  NOP ;  /* 0x0000000000007918 */ /* 0x03efe20000000000 */
.L_x_3:
[----:B------:R-:W-:Y:S05]  /*0510*/  BRA.U !UP2, `(.L_x_4) ;  /* 0x000000010a0c7547 */ /* 0x000fea000b800000 */
[----:B------:R-:W-:Y:S01]  /*0520*/  UCGABAR_WAIT ;  /* 0x0000000000007dc7 */ /* 0x000fe20008000000 */
[----:B------:R-:W-:Y:S01]  /*0530*/  CCTL.IVALL ;  /* 0x00000000ff00798f */ /* 0x000fe20002000000 */
[----:B------:R-:W-:Y:S05]  /*0540*/  BRA `(.L_x_5) ;  /* 0x0000000000047947 */ /* 0x000fea0003800000 */
.L_x_4:
[----:B------:R-:W-:Y:S06]  /*0550*/  BAR.SYNC.DEFER_BLOCKING 0x0 ;  /* 0x0000000000007b1d */ /* 0x000fec0000010000 */
.L_x_5:
[----:B------:R-:W-:Y:S01]  /*0560*/  UIADD3 UR6, UPT, UPT, UR5, UR5, URZ ;  /* 0x0000000505067290 */ /* 0x000fe2000fffe0ff */
[----:B------:R-:W-:Y:S01]  /*0570*/  UMOV UR24, 0x3 ;  /* 0x0000000300187882 */ /* 0x000fe20000000000 */
[----:B------:R-:W-:Y:S02]  /*0580*/  UIADD3 UR12, UPT, UPT, UR5, -0x1, URZ ;  /* 0xffffffff050c7890 */ /* 0x000fe4000fffe0ff */
[----:B------:R-:W-:Y:S02]  /*0590*/  UISETP.NE.AND UP0, UPT, UR4, UR6, UPT ;  /* 0x000000060400728c */ /* 0x000fe4000bf05270 */
[----:B------:R-:W-:Y:S02]  /*05a0*/  ULEA UR6, UR28, UR27, 0x2 ;  /* 0x0000001b1c067291 */ /* 0x000fe4000f8e10ff */
[----:B------:R-:W-:Y:S02]  /*05b0*/  UISETP.LT.AND UP0, UPT, UR4, URZ, UP0 ;  /* 0x000000ff0400728c */ /* 0x000fe40008701270 */
[----:B------:R-:W-:-:S09]  /*05c0*/  USHF.L.U32 UR24, UR24, UR6, URZ ;  /* 0x0000000618187299 */ /* 0x000fd200080006ff */
[----:B------:R-:W-:Y:S01]  /*05d0*/  @!UP0 UIADD3 UR12, UPT, UPT, UR5, URZ, URZ ;  /* 0x000000ff050c8290 */ /* 0x000fe2000fffe0ff */
[----:B------:R-:W-:Y:S11]  /*05e0*/  BRA.U UP3, `(.L_x_6) ;  /* 0x0000000103407547 */ /* 0x000ff6000b800000 */
[----:B------:R-:W-:Y:S01]  /*05f0*/  UMOV UR7, 0x400 ;  /* 0x0000040000077882 */ /* 0x000fe20000000000 */
[----:B------:R-:W-:Y:S01]  /*0600*/  UMOV UR6, 0x1 ;  /* 0x0000000100067882 */ /* 0x000fe20000000000 */
[----:B------:R-:W-:Y:S01]  /*0610*/  UMOV UR5, 0x8 ;  /* 0x0000000800057882 */ /* 0x000fe20000000000 */
[----:B------:R-:W-:Y:S02]  /*0620*/  ULEA UR7, UR4, UR7, 0x18 ;  /* 0x0000000704077291 */ /* 0x000fe4000f8ec0ff */
[----:B------:R-:W-:-:S04]  /*0630*/  UIADD3 UR8, UPT, UPT, -UR6, 0x100000, URZ ;  /* 0x0010000006087890 */ /* 0x000fc8000fffe1ff */
[----:B------:R-:W-:Y:S02]  /*0640*/  USHF.L.U32 UR9, UR8, 0xb, URZ ;  /* 0x0000000b08097899 */ /* 0x000fe400080006ff */
[----:B------:R-:W-:Y:S02]  /*0650*/  USHF.L.U32 UR8, UR8, 0x1, URZ ;  /* 0x0000000108087899 */ /* 0x000fe400080006ff */
[----:B------:R-:W-:-:S04]  /*0660*/  UIADD3 UR10, UPT, UPT, -UR5, 0x100000, URZ ;  /* 0x00100000050a7890 */ /* 0x000fc8000fffe1ff */
[----:B------:R-:W-:Y:S02]  /*0670*/  USHF.L.U32 UR11, UR10, 0xb, URZ ;  /* 0x0000000b0a0b7899 */ /* 0x000fe400080006ff */
[----:B------:R-:W-:Y:S01]  /*0680*/  USHF.L.U32 UR10, UR10, 0x1, URZ ;  /* 0x000000010a0a7899 */ /* 0x000fe200080006ff */
[----:B------:R-:W1:Y:S03]  /*0690*/  FENCE.VIEW.ASYNC.S ;  /* 0x00000000000073c6 */ /* 0x000e660000000000 */
[----:B-1----:R1:W2:Y:S01]  /*06a0*/  SYNCS.EXCH.64 URZ, [UR7+0x70], UR8 ;  /* 0x0000700807ff75b2 */ /* 0x0022a20008000100 */
[----:B------:R1:W3:Y:S07]  /*06b0*/  SYNCS.EXCH.64 URZ, [UR7+0x78], UR8 ;  /* 0x0000780807ff75b2 */ /* 0x0002ee0008000100 */
[----:B------:R1:W4:Y:S01]  /*06c0*/  SYNCS.EXCH.64 URZ, [UR7+0x80], UR10 ;  /* 0x0000800a07ff75b2 */ /* 0x0003220008000100 */
[----:B------:R1:W5:Y:S01]  /*06d0*/  SYNCS.EXCH.64 URZ, [UR7+0x88], UR10 ;  /* 0x0000880a07ff75b2 */ /* 0x0003620008000100 */
[----:B------:R-:W-:Y:S01]  /*06e0*/  NOP ;  /* 0x0000000000007918 */ /* 0x000fe20000000000 */
.L_x_6:
[----:B------:R-:W-:Y:S01]  /*06f0*/  NOP ;  /* 0x0000000000007918 */ /* 0x000fe20000000000 */
[----:B------:R-:W-:Y:S05]  /*0700*/  BRA.U !UP2, `(.L_x_7) ;  /* 0x000000010a087547 */ /* 0x000fea000b800000 */
[----:B--2345:R-:W-:Y:S01]  /*0710*/  UCGABAR_ARV ;  /* 0x00000000000079c7 */ /* 0x03cfe20008000000 */
[----:B------:R-:W-:Y:S05]  /*0720*/  BRA `(.L_x_8) ;  /* 0x0000000000047947 */ /* 0x000fea0003800000 */
.L_x_7:
[----:B--2345:R-:W-:Y:S01]  /*0730*/  NOP ;  /* 0x0000000000007918 */ /* 0x03cfe20000000000 */
.L_x_8:
[----:B------:R-:W-:Y:S05]  /*0740*/  BRA.U !UP2, `(.L_x_9) ;  /* 0x000000010a0c7547 */ /* 0x000fea000b800000 */
[----:B------:R-:W-:Y:S01]  /*0750*/  UCGABAR_WAIT ;  /* 0x0000000000007dc7 */ /* 0x000fe20008000000 */
[----:B------:R-:W-:Y:S01]  /*0760*/  CCTL.IVALL ;  /* 0x00000000ff00798f */ /* 0x000fe20002000000 */
[----:B------:R-:W-:Y:S05]  /*0770*/  BRA `(.L_x_10) ;  /* 0x0000000000047947 */ /* 0x000fea0003800000 */
.L_x_9:
[----:B------:R-:W-:Y:S06]  /*0780*/  BAR.SYNC.DEFER_BLOCKING 0x0 ;  /* 0x0000000000007b1d */ /* 0x000fec0000010000 */
.L_x_10:
[----:B------:R-:W-:Y:S05]  /*0790*/  BRA.U UP4, `(.L_x_11) ;  /* 0x0000000104287547 */ /* 0x000fea000b800000 */
[----:B------:R-:W-:Y:S01]  /*07a0*/  UMOV UR6, 0x400 ;  /* 0x0000040000067882 */ /* 0x000fe20000000000 */
[----:B------:R-:W-:Y:S01]  /*07b0*/  UMOV UR5, 0x20 ;  /* 0x0000002000057882 */ /* 0x000fe20000000000 */
[----:B------:R-:W-:Y:S02]  /*07c0*/  ULEA UR6, UR4, UR6, 0x18 ;  /* 0x0000000604067291 */ /* 0x000fe4000f8ec0ff */
[----:B-1----:R-:W-:-:S04]  /*07d0*/  UIADD3 UR8, UPT, UPT, -UR5, 0x100000, URZ ;  /* 0x0010000005087890 */ /* 0x002fc8000fffe1ff */
[----:B------:R-:W-:Y:S02]  /*07e0*/  USHF.L.U32 UR9, UR8, 0xb, URZ ;  /* 0x0000000b08097899 */ /* 0x000fe400080006ff */
[----:B------:R-:W-:Y:S01]  /*07f0*/  USHF.L.U32 UR8, UR8, 0x1, URZ ;  /* 0x0000000108087899 */ /* 0x000fe200080006ff */
[----:B------:R-:W-:Y:S01]  /*0800*/  ELECT P0, URZ, PT ;  /* 0x0000000000ff782f */ /* 0x000fe20003800000 */
[----:B------:R-:W1:Y:S10]  /*0810*/  FENCE.VIEW.ASYNC.S ;  /* 0x00000000000073c6 */ /* 0x000e740000000000 */
[----:B-1----:R2:W3:Y:S02]  /*0820*/  SYNCS.EXCH.64 URZ, [UR6+0x90], UR8 ;  /* 0x0000900806ff75b2 */ /* 0x0024e40008000100 */
[----:B--2---:R-:W-:Y:S01]  /*0830*/  NOP ;  /* 0x0000000000007918 */ /* 0x004fe20000000000 */
.L_x_11:
[----:B------:R-:W-:Y:S01]  /*0840*/  NOP ;  /* 0x0000000000007918 */ /* 0x000fe20000000000 */
[----:B------:R-:W-:Y:S05]  /*0850*/  BRA.U !UP2, `(.L_x_12) ;  /* 0x000000010a087547 */ /* 0x000fea000b800000 */
[----:B---3--:R-:W-:Y:S01]  /*0860*/  UCGABAR_ARV ;  /* 0x00000000000079c7 */ /* 0x008fe20008000000 */
[----:B------:R-:W-:Y:S05]  /*0870*/  BRA `(.L_x_13) ;  /* 0x0000000000047947 */ /* 0x000fea0003800000 */
.L_x_12:
[----:B---3--:R-:W-:Y:S01]  /*0880*/  NOP ;  /* 0x0000000000007918 */ /* 0x008fe20000000000 */
.L_x_13:
[----:B------:R-:W-:Y:S01]  /*0890*/  USHF.L.U32 UR22, UR14, 0x7, URZ ;  /* 0x000000070e167899 */ /* 0x000fe200080006ff */
[----:B------:R-:W-:Y:S05]  /*08a0*/  BRA.U !UP2, `(.L_x_14) ;  /* 0x000000010a0c7547 */ /* 0x000fea000b800000 */
[----:B------:R-:W-:Y:S01]  /*08b0*/  UCGABAR_WAIT ;  /* 0x0000000000007dc7 */ /* 0x000fe20008000000 */
[----:B------:R-:W-:Y:S01]  /*08c0*/  CCTL.IVALL ;  /* 0x00000000ff00798f */ /* 0x000fe20002000000 */
[----:B------:R-:W-:Y:S05]  /*08d0*/  BRA `(.L_x_15) ;  /* 0x0000000000047947 */ /* 0x000fea0003800000 */
.L_x_14:
[----:B------:R-:W-:Y:S06]  /*08e0*/  BAR.SYNC.DEFER_BLOCKING 0x0 ;  /* 0x0000000000007b1d */ /* 0x000fec0000010000 */
.L_x_15:
[----:B------:R-:W-:Y:S01]  /*08f0*/  ULOP3.LUT UR5, UR4, 0x3, URZ, 0xc0, !UPT ;  /* 0x0000000304057892 */ /* 0x000fe2000f8ec0ff */
[----:B------:R-:W-:Y:S01]  /*0900*/  UMOV UR25, 0x11 ;  /* 0x0000001100197882 */ /* 0x000fe20000000000 */
[----:B------:R-:W2:Y:S01]  /*0910*/  LDCU.U8 UR20, c[0x0][0x5c8] ;  /* 0x0000b900ff1477ac */ /* 0x000ea20008000000 */
[----:B------:R-:W3:Y:S01]  /*0920*/  LDCU.U8 UR19, c[0x0][0x5c9] ;  /* 0x0000b920ff1377ac */ /* 0x000ee20008000000 */
[----:B------:R-:W4:Y:S01]  /*0930*/  LDCU.U8 UR18, c[0x0][0x5d4] ;  /* 0x0000ba80ff1277ac */ /* 0x000f220008000000 */
[----:B------:R-:W5:Y:S01]  /*0940*/  LDCU.U8 UR17, c[0x0][0x5d5] ;  /* 0x0000baa0ff1177ac */ /* 0x000f620008000000 */
[----:B------:R-:W1:Y:S01]  /*0950*/  LDCU.U8 UR16, c[0x0][0x5e0] ;  /* 0x0000bc00ff1077ac */ /* 0x000e620008000000 */
[----:B------:R-:W1:Y:S01]  /*0960*/  LDCU.U8 UR15, c[0x0][0x5e1] ;  /* 0x0000bc20ff0f77ac */ /* 0x000e620008000000 */
[----:B------:R-:W-:Y:S01]  /*0970*/  USHF.L.U32 UR25, UR25, UR5, URZ ;  /* 0x0000000519197299 */ /* 0x000fe200080006ff */
[----:B------:R-:W-:Y:S05]  /*0980*/  BRA.U UP4, `(.L_x_16) ;  /* 0x0000000904bc7547 */ /* 0x000fea000b800000 */
[----:B------:R-:W5:Y:S01]  /*0990*/  S2UR UR35, SR_CTAID.Z ;  /* 0x00000000002379c3 */ /* 0x000f620000002700 */
[----:B------:R-:W-:Y:S01]  /*09a0*/  UMOV UR34, 0x1 ;  /* 0x0000000100227882 */ /* 0x000fe20000000000 */
[----:B------:R-:W-:Y:S01]  /*09b0*/  UMOV UR33, URZ ;  /* 0x000000ff00217c82 */ /* 0x000fe20008000000 */
[----:B-----5:R-:W-:-:S09]  /*09c0*/  UISETP.GT.U32.AND UP0, UPT, UR35, 0x7f, UPT ;  /* 0x0000007f2300788c */ /* 0x020fd2000bf04070 */
[----:B------:R-:W-:Y:S05]  /*09d0*/  BRA.U UP0, `(.L_x_17) ;  /* 0x0000000900147547 */ /* 0x000fea000b800000 */
[----:B------:R-:W5:Y:S01]  /*09e0*/  LDCU.64 UR4, c[0x0][0x5c0] ;  /* 0x0000b800ff0477ac */ /* 0x000f620008000a00 */
[----:B-1----:R-:W1:Y:S01]  /*09f0*/  S2UR UR11, SR_CTAID.Y ;  /* 0x00000000000b79c3 */ /* 0x002e620000002600 */
[----:B------:R-:W4:Y:S01]  /*0a00*/  LDCU UR8, c[0x0][0x5d0] ;  /* 0x0000ba00ff0877ac */ /* 0x000f220008000800 */
[----:B------:R-:W3:Y:S06]  /*0a10*/  LDCU.64 UR38, c[0x0][0x348] ;  /* 0x00006900ff2677ac */ /* 0x000eec0008000a00 */
[----:B------:R-:W2:Y:S01]  /*0a20*/  S2UR UR29, SR_CgaCtaId ;  /* 0x00000000001d79c3 */ /* 0x000ea20000008800 */
[----:B------:R-:W-:Y:S01]  /*0a30*/  UMOV UR33, URZ ;  /* 0x000000ff00217c82 */ /* 0x000fe20008000000 */
[----:B------:R-:W-:Y:S01]  /*0a40*/  UMOV UR34, 0x1 ;  /* 0x0000000100227882 */ /* 0x000fe20000000000 */
[----:B-----5:R-:W-:-:S04]  /*0a50*/  UIMAD.WIDE.U32 UR6, UR35, UR5, URZ ;  /* 0x00000005230672a5 */ /* 0x020fc8000f8e00ff */
[----:B------:R-:W-:-:S04]  /*0a60*/  UIADD3 UR5, UPT, UPT, UR35, -UR7, URZ ;  /* 0x8000000723057290 */ /* 0x000fc8000fffe0ff */
[----:B--2---:R-:W-:-:S04]  /*0a70*/  USHF.R.U32.HI UR5, URZ, UR20, UR5 ;  /* 0x00000014ff057299 */ /* 0x004fc80008011605 */
[----:B------:R-:W-:-:S04]  /*0a80*/  UIADD3 UR5, UPT, UPT, UR7, UR5, URZ ;  /* 0x0000000507057290 */ /* 0x000fc8000fffe0ff */
[----:B---3--:R-:W-:-:S04]  /*0a90*/  USHF.R.U32.HI UR6, URZ, UR19, UR5 ;  /* 0x00000013ff067299 */ /* 0x008fc80008011605 */
[----:B------:R-:W-:-:S04]  /*0aa0*/  UIADD3 UR6, UPT, UPT, -UR6, URZ, URZ ;  /* 0x000000ff06067290 */ /* 0x000fc8000fffe1ff */
[----:B------:R-:W-:Y:S01]  /*0ab0*/  UIMAD UR6, UR6, UR4, UR35 ;  /* 0x00000004060672a4 */ /* 0x000fe2000f8e0223 */
[----:B------:R-:W2:Y:S03]  /*0ac0*/  LDCU.64 UR4, c[0x0][0x5d8] ;  /* 0x0000bb00ff0477ac */ /* 0x000ea60008000a00 */
[----:B----4-:R-:W-:-:S04]  /*0ad0*/  UIMAD.WIDE.U32 UR8, UR6, UR8, URZ ;  /* 0x00000008060872a5 */ /* 0x010fc8000f8e00ff */
[----:B------:R-:W-:-:S04]  /*0ae0*/  UIADD3 UR7, UPT, UPT, UR6, -UR9, URZ ;  /* 0x8000000906077290 */ /* 0x000fc8000fffe0ff */
[----:B------:R-:W-:-:S04]  /*0af0*/  USHF.R.U32.HI UR7, URZ, UR18, UR7 ;  /* 0x00000012ff077299 */ /* 0x000fc80008011607 */
[----:B------:R-:W-:Y:S01]  /*0b00*/  UIADD3 UR7, UPT, UPT, UR9, UR7, URZ ;  /* 0x0000000709077290 */ /* 0x000fe2000fffe0ff */
[----:B------:R-:W3:Y:S03]  /*0b10*/  LDCU UR9, c[0x0][0x374] ;  /* 0x00006e80ff0977ac */ /* 0x000ee60008000800 */
[----:B------:R-:W-:Y:S01]  /*0b20*/  USHF.R.U32.HI UR8, URZ, UR17, UR7 ;  /* 0x00000011ff087299 */ /* 0x000fe20008011607 */
[----:B------:R-:W3:Y:S03]  /*0b30*/  LDCU UR10, c[0x0][0x370] ;  /* 0x00006e00ff0a77ac */ /* 0x000ee60008000800 */
[----:B--2---:R-:W-:-:S07]  /*0b40*/  UIMAD.WIDE.U32 UR30, UR8, UR5, URZ ;  /* 0x00000005081e72a5 */ /* 0x004fce000f8e00ff */
[----:B------:R-:W-:Y:S01]  /*0b50*/  UMOV UR5, UR31 ;  /* 0x0000001f00057c82 */ /* 0x000fe20008000000 */
[----:B------:R-:W-:Y:S02]  /*0b60*/  ULEA UR31, UR28, UR22, 0x6 ;  /* 0x000000161c1f7291 */ /* 0x000fe4000f8e30ff */
[----:B------:R-:W-:Y:S01]  /*0b70*/  UIADD3 UR7, UPT, UPT, UR8, -UR5, URZ ;  /* 0x8000000508077290 */ /* 0x000fe2000fffe0ff */
[----:B------:R-:W2:Y:S03]  /*0b80*/  LDCU UR30, c[0x0][0x378] ;  /* 0x00006f00ff1e77ac */ /* 0x000ea60008000800 */
[----:B------:R-:W-:Y:S02]  /*0b90*/  USHF.R.U32.HI UR7, URZ, UR16, UR7 ;  /* 0x00000010ff077299 */ /* 0x000fe40008011607 */
[----:B---3--:R-:W-:Y:S02]  /*0ba0*/  UIMAD UR10, UR9, UR10, URZ ;  /* 0x0000000a090a72a4 */ /* 0x008fe4000f8e02ff */
[----:B------:R-:W-:Y:S01]  /*0bb0*/  UIADD3 UR7, UPT, UPT, UR5, UR7, URZ ;  /* 0x0000000705077290 */ /* 0x000fe2000fffe0ff */
[----:B------:R-:W3:Y:S03]  /*0bc0*/  LDCU UR5, c[0x0][0x5cc] ;  /* 0x0000b980ff0577ac */ /* 0x000ee60008000800 */
[----:B------:R-:W-:Y:S01]  /*0bd0*/  USHF.R.U32.HI UR7, URZ, UR15, UR7 ;  /* 0x0000000fff077299 */ /* 0x000fe20008011607 */
[----:B------:R-:W-:-:S03]  /*0be0*/  UMOV UR9, 0x400 ;  /* 0x0000040000097882 */ /* 0x000fc60000000000 */
[----:B------:R-:W-:Y:S02]  /*0bf0*/  UIADD3 UR7, UPT, UPT, -UR7, URZ, URZ ;  /* 0x000000ff07077290 */ /* 0x000fe4000fffe1ff */
[----:B--2---:R-:W-:Y:S02]  /*0c00*/  UIMAD UR30, UR10, UR30, URZ ;  /* 0x0000001e0a1e72a4 */ /* 0x004fe4000f8e02ff */
[----:B------:R-:W-:Y:S02]  /*0c10*/  UIMAD UR7, UR7, UR4, UR8 ;  /* 0x00000004070772a4 */ /* 0x000fe4000f8e0208 */
[----:B-1----:R-:W-:Y:S02]  /*0c20*/  USHF.L.U32 UR4, UR11, 0x7, URZ ;  /* 0x000000070b047899 */ /* 0x002fe400080006ff */
[----:B------:R-:W-:Y:S02]  /*0c30*/  UIADD3 UR8, UPT, UPT, -UR8, URZ, URZ ;  /* 0x000000ff08087290 */ /* 0x000fe4000fffe1ff */
[----:B------:R-:W-:-:S02]  /*0c40*/  ULOP3.LUT UR4, UR4, 0x80, URZ, 0xc0, !UPT ;  /* 0x0000008004047892 */ /* 0x000fc4000f8ec0ff */
[----:B------:R-:W-:Y:S02]  /*0c50*/  ULEA UR29, UR29, UR9, 0x18 ;  /* 0x000000091d1d7291 */ /* 0x000fe4000f8ec0ff */
[----:B------:R-:W-:Y:S02]  /*0c60*/  ULEA UR32, UR14, UR4, 0x6 ;  /* 0x000000040e207291 */ /* 0x000fe4000f8e30ff */
[----:B------:R-:W-:Y:S02]  /*0c70*/  USHF.R.S32.HI UR4, URZ, 0x1f, UR30 ;  /* 0x0000001fff047899 */ /* 0x000fe4000801141e */
[----:B------:R-:W-:Y:S02]  /*0c80*/  ULEA UR32, UR36, UR32, 0x5 ;  /* 0x0000002024207291 */ /* 0x000fe4000f8e28ff */
[----:B------:R-:W-:Y:S02]  /*0c90*/  ULEA.HI UR30, UR4, UR30, URZ, 0x3 ;  /* 0x0000001e041e7291 */ /* 0x000fe4000f8f18ff */
[----:B---3--:R-:W-:-:S12]  /*0ca0*/  UIMAD UR5, UR8, UR5, UR6 ;  /* 0x00000005080572a4 */ /* 0x008fd8000f8e0206 */
.L_x_22:
[----:B------:R-:W-:Y:S02]  /*0cb0*/  USHF.L.U32 UR4, UR34, 0x1f, URZ ;  /* 0x0000001f22047899 */ /* 0x000fe400080006ff */
[----:B------:R-:W-:Y:S02]  /*0cc0*/  ULEA UR6, UR33, UR29, 0x3 ;  /* 0x0000001d21067291 */ /* 0x000fe4000f8e18ff */
[----:B------:R-:W-:Y:S02]  /*0cd0*/  USHF.L.U32 UR5, UR5, 0x2, URZ ;  /* 0x0000000205057899 */ /* 0x000fe400080006ff */
[----:B------:R-:W-:Y:S01]  /*0ce0*/  MOV R0, UR4 ;  /* 0x0000000400007c02 */ /* 0x000fe20008000f00 */
[----:B------:R-:W-:Y:S02]  /*0cf0*/  UIADD3 UR46, UP1, UPT, UR38, 0x40, URZ ;  /* 0x00000040262e7890 */ /* 0x000fe4000ff3e0ff */
[----:B------:R-:W-:Y:S02]  /*0d00*/  UIADD3 UR44, UP0, UPT, UR38, 0xc0, URZ ;  /* 0x000000c0262c7890 */ /* 0x000fe4000ff1e0ff */
[----:B-1----:R1:W2:Y:S01]  /*0d10*/  SYNCS.PHASECHK.TRANS64.TRYWAIT P1, [UR6+0x38], R0 ;  /* 0x00003800ff0075a7 */ /* 0x0022a20008021106 */
[----:B------:R-:W-:-:S02]  /*0d20*/  ULOP3.LUT UR6, UR5, 0x3, UR21, 0xf8, !UPT ;  /* 0x0000000305067892 */ /* 0x000fc4000f8ef815 */
[----:B------:R-:W-:Y:S02]  /*0d30*/  ULEA UR7, UR7, UR32, 0x8 ;  /* 0x0000002007077291 */ /* 0x000fe4000f8e40ff */
[----:B------:R-:W-:Y:S02]  /*0d40*/  ULEA.HI UR5, UR5, UR6, URZ, 0x1 ;  /* 0x0000000605057291 */ /* 0x000fe4000f8f08ff */
[----:B------:R-:W-:Y:S02]  /*0d50*/  UIADD3.X UR47, UPT, UPT, URZ, UR39, URZ, UP1, !UPT ;  /* 0x00000027ff2f7290 */ /* 0x000fe40008ffe4ff */
[----:B------:R-:W-:Y:S02]  /*0d60*/  ULOP3.LUT UR4, UR5, 0xfffffffe, URZ, 0xc0, !UPT ;  /* 0xfffffffe05047892 */ /* 0x000fe4000f8ec0ff */
[----:B------:R-:W-:Y:S02]  /*0d70*/  UIADD3.X UR45, UPT, UPT, URZ, UR39, URZ, UP0, !UPT ;  /* 0x00000027ff2d7290 */ /* 0x000fe400087fe4ff */
[----:B------:R-:W-:-:S02]  /*0d80*/  UISETP.NE.AND UP2, UPT, UR6, UR4, UPT ;  /* 0x000000040600728c */ /* 0x000fc4000bf45270 */
[----:B------:R-:W-:Y:S02]  /*0d90*/  USHF.R.U32.HI UR4, URZ, 0x1, UR5 ;  /* 0x00000001ff047899 */ /* 0x000fe40008011605 */
[----:B------:R-:W-:Y:S02]  /*0da0*/  UISETP.LT.AND UP2, UPT, UR6, URZ, UP2 ;  /* 0x000000ff0600728c */ /* 0x000fe40009741270 */
[----:B------:R-:W-:Y:S01]  /*0db0*/  UIADD3 UR11, UPT, UPT, UR4, -0x1, URZ ;  /* 0xffffffff040b7890 */ /* 0x000fe2000fffe0ff */
[----:B------:R-:W-:Y:S01]  /*0dc0*/  UMOV UR42, URZ ;  /* 0x000000ff002a7c82 */ /* 0x000fe20008000000 */
[----:B------:R-:W-:Y:S02]  /*0dd0*/  UPRMT UR41, URZ, 0x5410, UR25 ;  /* 0x00005410ff297896 */ /* 0x000fe40008000019 */
[----:B------:R-:W-:-:S05]  /*0de0*/  UPRMT UR40, URZ, 0x5410, UR26 ;  /* 0x00005410ff287896 */ /* 0x000fca000800001a */
[----:B------:R-:W-:Y:S02]  /*0df0*/  @!UP2 UIADD3 UR11, UPT, UPT, UR4, URZ, URZ ;  /* 0x000000ff040ba290 */ /* 0x000fe4000fffe0ff */
[----:B------:R-:W-:Y:S02]  /*0e00*/  UISETP.NE.AND UP2, UPT, UR14, URZ, UPT ;  /* 0x000000ff0e00728c */ /* 0x000fe4000bf45270 */
[----:B-1----:R-:W-:Y:S02]  /*0e10*/  ULEA UR11, UR11, UR31, 0x8 ;  /* 0x0000001f0b0b7291 */ /* 0x002fe4000f8e40ff */
.L_x_21:
[----:B---3--:R-:W-:Y:S01]  /*0e20*/  ULEA UR9, UR33, UR29, 0x3 ;  /* 0x0000001d21097291 */ /* 0x008fe2000f8e18ff */
[----:B-12---:R-:W-:Y:S11]  /*0e30*/  @P1 BRA `(.L_x_18) ;  /* 0x0000000000101947 */ /* 0x006ff60003800000 */
[----:B------:R-:W-:-:S06]  /*0e40*/  USHF.L.U32 UR4, UR34, 0x1f, URZ ;  /* 0x0000001f22047899 */ /* 0x000fcc00080006ff */
[----:B------:R-:W-:-:S04]  /*0e50*/  MOV R0, UR4 ;  /* 0x0000000400007c02 */ /* 0x000fc80008000f00 */
[----:B------:R-:W1:Y:S02]  /*0e60*/  SYNCS.PHASECHK.TRANS64.TRYWAIT P0, [UR9+0x38], R0 ;  /* 0x00003800ff0075a7 */ /* 0x000e640008001109 */
[----:B-1----:R-:W-:Y:S05]  /*0e70*/  @!P0 BRA `(.L_x_19) ;  /* 0x0000003800b48947 */ /* 0x002fea0003800000 */
.L_x_18:
[----:B------:R-:W-:Y:S05]  /*0e80*/  BRA.U UP2, `(.L_x_20) ;  /* 0x00000001020c7547 */ /* 0x000fea000b800000 */
[----:B------:R-:W-:-:S13]  /*0e90*/  ELECT P0, URZ, PT ;  /* 0x0000000000ff782f */ /* 0x000fda0003800000 */
[----:B-1----:R-:W-:-:S04]  /*0ea0*/  @P0 MOV R0, 0xc000 ;  /* 0x0000c00000000802 */ /* 0x002fc80000000f00 */
[----:B------:R2:W-:Y:S03]  /*0eb0*/  @P0 SYNCS.ARRIVE.TRANS64 RZ, [UR9], R0 ;  /* 0x00000000ffff09a7 */ /* 0x0005e60008000009 */
.L_x_20:
[----:B------:R-:W-:Y:S01]  /*0ec0*/  ULEA UR8, UR33, UR28, 0x1 ;  /* 0x0000001c21087291 */ /* 0x000fe2000f8e08ff */
[----:B------:R-:W-:Y:S01]  /*0ed0*/  PLOP3.LUT P1, PT, PT, PT, PT, 0x80, 0x8 ;  /* 0x000000000008781c */ /* 0x000fe20003f2f070 */
[----:B------:R-:W-:Y:S02]  /*0ee0*/  ULEA UR4, UR33, UR36, 0x1 ;  /* 0x0000002421047291 */ /* 0x000fe4000f8e08ff */
[----:B------:R-:W-:Y:S02]  /*0ef0*/  UIADD3 UR33, UPT, UPT, UR33, 0x1, URZ ;  /* 0x0000000121217890 */ /* 0x000fe4000fffe0ff */
[----:B------:R-:W-:Y:S02]  /*0f00*/  UISETP.GT.U32.AND UP0, UPT, UR42, 0x3e, UPT ;  /* 0x0000003e2a00788c */ /* 0x000fe4000bf04070 */
[----:B------:R-:W-:Y:S02]  /*0f10*/  UISETP.NE.AND UP1, UPT, UR33, 0x7, UPT ;  /* 0x000000072100788c */ /* 0x000fe4000bf25270 */
[----:B------:R-:W-:-:S02]  /*0f20*/  ULEA UR8, UR8, UR29, 0xd ;  /* 0x0000001d08087291 */ /* 0x000fc4000f8e68ff */
[----:B------:R-:W-:Y:S01]  /*0f30*/  USEL UR5, URZ, 0x1, UP1 ;  /* 0x00000001ff057887 */ /* 0x000fe20008800000 */
[----:B------:R-:W-:Y:S01]  /*0f40*/  PLOP3.LUT P0, PT, PT, PT, UP0, 0x80, 0x8 ;  /* 0x000000000008781c */ /* 0x000fe20003f0f008 */
[----:B------:R-:W-:Y:S02]  /*0f50*/  ULEA UR4, UR4, UR29, 0xc ;  /* 0x0000001d04047291 */ /* 0x000fe4000f8e60ff */
[----:B------:R-:W-:Y:S02]  /*0f60*/  ULOP3.LUT UR34, UR34, UR5, URZ, 0x3c, !UPT ;  /* 0x0000000522227292 */ /* 0x000fe4000f8e3cff */
[----:B------:R-:W-:Y:S02]  /*0f70*/  USEL UR33, UR33, URZ, UP1 ;  /* 0x000000ff21217287 */ /* 0x000fe40008800000 */
[----:B------:R-:W-:Y:S02]  /*0f80*/  USHF.L.U32 UR10, UR42, 0x6, URZ ;  /* 0x000000062a0a7899 */ /* 0x000fe400080006ff */
[----:B------:R-:W-:-:S02]  /*0f90*/  ULOP3.LUT UR9, UR9, 0xfefffff8, URZ, 0xc0, !UPT ;  /* 0xfefffff809097892 */ /* 0x000fc4000f8ec0ff */
[----:B------:R-:W-:Y:S02]  /*0fa0*/  UIADD3 UR8, UPT, UPT, UR8, 0xc400, URZ ;  /* 0x0000c40008087890 */ /* 0x000fe4000fffe0ff */
[----:B------:R-:W-:Y:S02]  /*0fb0*/  UIADD3 UR4, UPT, UPT, UR4, 0x28400, URZ ;  /* 0x0002840004047890 */ /* 0x000fe4000fffe0ff */
[----:B------:R-:W-:Y:S02]  /*0fc0*/  @!UP0 USHF.L.U32 UR6, UR34, 0x1f, URZ ;  /* 0x0000001f22068899 */ /* 0x000fe400080006ff */
[----:B------:R-:W-:Y:S01]  /*0fd0*/  @!UP0 ULEA UR37, UR33, UR29, 0x3 ;  /* 0x0000001d21258291 */ /* 0x000fe2000f8e18ff */
[----:B------:R-:W-:Y:S02]  /*0fe0*/  UMOV UR5, UR9 ;  /* 0x0000000900057c82 */ /* 0x000fe40008000000 */
[----:B------:R3:W-:Y:S01]  /*0ff0*/  UTMALDG.2D.MULTICAST.2CTA [UR8], [UR46], UR41, desc[URZ] ;  /* 0x0000ff082e0073b4 */ /* 0x0007e20008209829 */
[----:B-12---:R-:W-:Y:S01]  /*1000*/  IMAD.U32 R0, RZ, RZ, UR6 ;  /* 0x00000006ff007e24 */ /* 0x006fe2000f8e00ff */
[----:B------:R-:W-:Y:S01]  /*1010*/  UMOV UR6, UR10 ;  /* 0x0000000a00067c82 */ /* 0x000fe20008000000 */
[----:B------:R-:W-:-:S04]  /*1020*/  UIADD3 UR42, UPT, UPT, UR42, 0x1, URZ ;  /* 0x000000012a2a7890 */ /* 0x000fc8000fffe0ff */
[----:B------:R-:W-:Y:S01]  /*1030*/  UISETP.NE.AND UP0, UPT, UR42, 0x40, UPT ;  /* 0x000000402a00788c */ /* 0x000fe2000bf05270 */
[----:B------:R3:W-:Y:S01]  /*1040*/  UTMALDG.2D.MULTICAST.2CTA [UR4], [UR44], UR40, desc[URZ] ;  /* 0x0000ff042c0073b4 */ /* 0x0007e20008209828 */
[----:B------:R3:W1:Y:S07]  /*1050*/  @!P0 SYNCS.PHASECHK.TRANS64.TRYWAIT P1, [UR37+0x38], R0 ;  /* 0x00003800ff0085a7 */ /* 0x00066e0008021125 */
[----:B------:R-:W-:Y:S05]  /*1060*/  BRA.U UP0, `(.L_x_21) ;  /* 0xfffffffd006c7547 */ /* 0x000fea000b83ffff */
[----:B---3--:R-:W2:Y:S01]  /*1070*/  LDCU.64 UR4, c[0x0][0x5c0] ;  /* 0x0000b800ff0477ac */ /* 0x008ea20008000a00 */
[----:B------:R-:W-:-:S04]  /*1080*/  ULEA.HI.SX32 UR35, UR30, UR35, 0x1d ;  /* 0x000000231e237291 */ /* 0x000fc8000f8feaff */
[----:B------:R-:W-:Y:S02]  /*1090*/  UISETP.GE.AND UP0, UPT, UR35, 0x80, UPT ;  /* 0x000000802300788c */ /* 0x000fe4000bf06270 */
[----:B--2---:R-:W-:Y:S01]  /*10a0*/  UIMAD.WIDE.U32 UR6, UR35, UR5, URZ ;  /* 0x00000005230672a5 */ /* 0x004fe2000f8e00ff */
[----:B------:R-:W2:Y:S03]  /*10b0*/  LDCU UR5, c[0x0][0x5d0] ;  /* 0x0000ba00ff0577ac */ /* 0x000ea60008000800 */
[----:B------:R-:W-:-:S04]  /*10c0*/  UIADD3 UR6, UPT, UPT, UR35, -UR7, URZ ;  /* 0x8000000723067290 */ /* 0x000fc8000fffe0ff */
[----:B------:R-:W-:-:S04]  /*10d0*/  USHF.R.U32.HI UR6, URZ, UR20, UR6 ;  /* 0x00000014ff067299 */ /* 0x000fc80008011606 */
[----:B------:R-:W-:-:S04]  /*10e0*/  UIADD3 UR6, UPT, UPT, UR7, UR6, URZ ;  /* 0x0000000607067290 */ /* 0x000fc8000fffe0ff */
[----:B------:R-:W-:-:S04]  /*10f0*/  USHF.R.U32.HI UR6, URZ, UR19, UR6 ;  /* 0x00000013ff067299 */ /* 0x000fc80008011606 */
[----:B------:R-:W-:-:S04]  /*1100*/  UIADD3 UR6, UPT, UPT, -UR6, URZ, URZ ;  /* 0x000000ff06067290 */ /* 0x000fc8000fffe1ff */
[----:B------:R-:W-:-:S04]  /*1110*/  UIMAD UR6, UR4, UR6, UR35 ;  /* 0x00000006040672a4 */ /* 0x000fc8000f8e0223 */
[----:B--2---:R-:W-:Y:S01]  /*1120*/  UIMAD.WIDE.U32 UR8, UR6, UR5, URZ ;  /* 0x00000005060872a5 */ /* 0x004fe2000f8e00ff */
[----:B------:R-:W2:Y:S03]  /*1130*/  LDCU.64 UR4, c[0x0][0x5d8] ;  /* 0x0000bb00ff0477ac */ /* 0x000ea60008000a00 */
[----:B------:R-:W-:-:S04]  /*1140*/  UIADD3 UR7, UPT, UPT, UR6, -UR9, URZ ;  /* 0x8000000906077290 */ /* 0x000fc8000fffe0ff */
[----:B------:R-:W-:-:S04]  /*1150*/  USHF.R.U32.HI UR7, URZ, UR18, UR7 ;  /* 0x00000012ff077299 */ /* 0x000fc80008011607 */
[----:B------:R-:W-:-:S04]  /*1160*/  UIADD3 UR7, UPT, UPT, UR9, UR7, URZ ;  /* 0x0000000709077290 */ /* 0x000fc8000fffe0ff */
[----:B------:R-:W-:-:S04]  /*1170*/  USHF.R.U32.HI UR7, URZ, UR17, UR7 ;  /* 0x00000011ff077299 */ /* 0x000fc80008011607 */
[----:B--2---:R-:W-:Y:S01]  /*1180*/  UIMAD.WIDE.U32 UR8, UR7, UR5, URZ ;  /* 0x00000005070872a5 */ /* 0x004fe2000f8e00ff */
[----:B------:R-:W2:Y:S03]  /*1190*/  LDCU UR5, c[0x0][0x5cc] ;  /* 0x0000b980ff0577ac */ /* 0x000ea60008000800 */
[----:B------:R-:W-:-:S04]  /*11a0*/  UIADD3 UR8, UPT, UPT, UR7, -UR9, URZ ;  /* 0x8000000907087290 */ /* 0x000fc8000fffe0ff */
[----:B------:R-:W-:-:S04]  /*11b0*/  USHF.R.U32.HI UR8, URZ, UR16, UR8 ;  /* 0x00000010ff087299 */ /* 0x000fc80008011608 */
[----:B------:R-:W-:Y:S02]  /*11c0*/  UIADD3 UR8, UPT, UPT, UR9, UR8, URZ ;  /* 0x0000000809087290 */ /* 0x000fe4000fffe0ff */
[----:B------:R-:W-:Y:S02]  /*11d0*/  UIADD3 UR9, UPT, UPT, -UR7, URZ, URZ ;  /* 0x000000ff07097290 */ /* 0x000fe4000fffe1ff */
[----:B------:R-:W-:Y:S02]  /*11e0*/  USHF.R.U32.HI UR8, URZ, UR15, UR8 ;  /* 0x0000000fff087299 */ /* 0x000fe40008011608 */
[----:B--2---:R-:W-:Y:S02]  /*11f0*/  UIMAD UR5, UR5, UR9, UR6 ;  /* 0x00000009050572a4 */ /* 0x004fe4000f8e0206 */
[----:B------:R-:W-:-:S04]  /*1200*/  UIADD3 UR8, UPT, UPT, -UR8, URZ, URZ ;  /* 0x000000ff08087290 */ /* 0x000fc8000fffe1ff */
[----:B------:R-:W-:Y:S01]  /*1210*/  UIMAD UR7, UR4, UR8, UR7 ;  /* 0x00000008040772a4 */ /* 0x000fe2000f8e0207 */
[----:B------:R-:W-:Y:S11]  /*1220*/  BRA.U !UP0, `(.L_x_22) ;  /* 0xfffffff908a07547 */ /* 0x000ff6000b83ffff */
.L_x_17:
[----:B------:R-:W-:Y:S02]  /*1230*/  UIADD3 UR4, UPT, UPT, UR33, 0x2, URZ ;  /* 0x0000000221047890 */ /* 0x000fe4000fffe0ff */
[----:B------:R-:W-:-:S04]  /*1240*/  UISETP.NE.AND UP0, UPT, UR33, 0x6, UPT ;  /* 0x000000062100788c */ /* 0x000fc8000bf05270 */
[----:B------:R-:W-:-:S04]  /*1250*/  USEL UR4, UR4, 0x1, UP0 ;  /* 0x0000000104047887 */ /* 0x000fc80008000000 */
[----:B------:R-:W-:Y:S02]  /*1260*/  UIADD3 UR6, UPT, UPT, UR4, 0x1, URZ ;  /* 0x0000000104067890 */ /* 0x000fe4000fffe0ff */
[----:B------:R-:W-:-:S04]  /*1270*/  UISETP.NE.AND UP1, UPT, UR4, 0x7, UPT ;  /* 0x000000070400788c */ /* 0x000fc8000bf25270 */
[----:B------:R-:W-:Y:S01]  /*1280*/  USEL UR6, UR6, 0x1, UP1 ;  /* 0x0000000106067887 */ /* 0x000fe20008800000 */
[----:B------:R-:W5:Y:S01]  /*1290*/  S2UR UR4, SR_CgaCtaId ;  /* 0x00000000000479c3 */ /* 0x000f620000008800 */
[----:B------:R-:W-:Y:S02]  /*12a0*/  UISETP.EQ.XOR UP1, UPT, UR33, 0x6, !UP1 ;  /* 0x000000062100788c */ /* 0x000fe4000cf22a70 */
[----:B------:R-:W-:Y:S02]  /*12b0*/  UIADD3 UR5, UPT, UPT, UR6, 0x1, URZ ;  /* 0x0000000106057890 */ /* 0x000fe4000fffe0ff */
[----:B------:R-:W-:Y:S02]  /*12c0*/  UISETP.NE.AND UP0, UPT, UR6, 0x7, UPT ;  /* 0x000000070600788c */ /* 0x000fe4000bf05270 */
[----:B------:R-:W-:Y:S02]  /*12d0*/  UISETP.EQ.XOR UP1, UPT, UR6, 0x7, UP1 ;  /* 0x000000070600788c */ /* 0x000fe40008f22a70 */
[----:B------:R-:W-:-:S04]  /*12e0*/  USEL UR5, UR5, 0x1, UP0 ;  /* 0x0000000105057887 */ /* 0x000fc80008000000 */
[----:B-1----:R-:W-:Y:S02]  /*12f0*/  UIADD3 UR7, UPT, UPT, UR5, 0x1, URZ ;  /* 0x0000000105077890 */ /* 0x002fe4000fffe0ff */
[----:B------:R-:W-:Y:S02]  /*1300*/  UISETP.NE.AND UP0, UPT, UR5, 0x7, UPT ;  /* 0x000000070500788c */ /* 0x000fe4000bf05270 */
[----:B------:R-:W-:Y:S02]  /*1310*/  UISETP.EQ.XOR UP1, UPT, UR5, 0x7, UP1 ;  /* 0x000000070500788c */ /* 0x000fe40008f22a70 */
[----:B------:R-:W-:-:S04]  /*1320*/  USEL UR7, UR7, 0x1, UP0 ;  /* 0x0000000107077887 */ /* 0x000fc80008000000 */
[----:B------:R-:W-:Y:S02]  /*1330*/  UIADD3 UR5, UPT, UPT, UR7, 0x1, URZ ;  /* 0x0000000107057890 */ /* 0x000fe4000fffe0ff */
[----:B------:R-:W-:Y:S02]  /*1340*/  UISETP.NE.AND UP0, UPT, UR7, 0x7, UPT ;  /* 0x000000070700788c */ /* 0x000fe4000bf05270 */
[----:B------:R-:W-:Y:S02]  /*1350*/  UISETP.EQ.XOR UP1, UPT, UR7, 0x7, UP1 ;  /* 0x000000070700788c */ /* 0x000fe40008f22a70 */
[----:B------:R-:W-:-:S03]  /*1360*/  USEL UR7, UR5, 0x1, UP0 ;  /* 0x0000000105077887 */ /* 0x000fc60008000000 */
[----:B------:R-:W-:Y:S01]  /*1370*/  UMOV UR5, 0x400 ;  /* 0x0000040000057882 */ /* 0x000fe20000000000 */
[----:B------:R-:W-:Y:S02]  /*1380*/  UISETP.EQ.XOR UP1, UPT, UR7, 0x7, UP1 ;  /* 0x000000070700788c */ /* 0x000fe40008f22a70 */
[----:B------:R-:W-:Y:S02]  /*1390*/  UISETP.NE.AND UP0, UPT, UR7, 0x7, UPT ;  /* 0x000000070700788c */ /* 0x000fe4000bf05270 */
[----:B------:R-:W-:Y:S02]  /*13a0*/  USEL UR6, URZ, 0x1, !UP1 ;  /* 0x00000001ff067887 */ /* 0x000fe4000c800000 */
[----:B-----5:R-:W-:Y:S02]  /*13b0*/  ULEA UR5, UR4, UR5, 0x18 ;  /* 0x0000000504057291 */ /* 0x020fe4000f8ec0ff */
[----:B------:R-:W-:Y:S02]  /*13c0*/  ULOP3.LUT UR6, UR34, UR6, URZ, 0x3c, !UPT ;  /* 0x0000000622067292 */ /* 0x000fe4000f8e3cff */
[----:B------:R-:W-:-:S02]  /*13d0*/  USEL UR7, UR7, URZ, UP0 ;  /* 0x000000ff07077287 */ /* 0x000fc40008000000 */
[----:B------:R-:W-:Y:S02]  /*13e0*/  USHF.L.U32 UR6, UR6, 0x1f, URZ ;  /* 0x0000001f06067899 */ /* 0x000fe400080006ff */
[----:B------:R-:W-:Y:S02]  /*13f0*/  ULEA UR5, UR7, UR5, 0x3 ;  /* 0x0000000507057291 */ /* 0x000fe4000f8e18ff */
[----:B------:R-:W-:Y:S02]  /*1400*/  UISETP.NE.AND UP0, UPT, UR14, URZ, UPT ;  /* 0x000000ff0e00728c */ /* 0x000fe4000bf05270 */
[----:B------:R-:W-:-:S05]  /*1410*/  MOV R0, UR6 ;  /* 0x0000000600007c02 */ /* 0x000fca0008000f00 */
[----:B------:R-:W1:Y:S02]  /*1420*/  SYNCS.PHASECHK.TRANS64.TRYWAIT P0, [UR5+0x38], R0 ;  /* 0x00003800ff0075a7 */ /* 0x000e640008001105 */
[----:B-1----:R-:W-:Y:S05]  /*1430*/  @!P0 BRA `(.L_x_23) ;  /* 0x0000003400648947 */ /* 0x002fea0003800000 */
.L_x_59:
[----:B------:R-:W-:Y:S05]  /*1440*/  BRA.U UP0, `(.L_x_16) ;  /* 0x00000001000c7547 */ /* 0x000fea000b800000 */
[----:B------:R-:W-:-:S13]  /*1450*/  ELECT P0, URZ, PT ;  /* 0x0000000000ff782f */ /* 0x000fda0003800000 */
[----:B-1----:R-:W-:-:S04]  /*1460*/  @P0 MOV R0, 0xc000 ;  /* 0x0000c00000000802 */ /* 0x002fc80000000f00 */
[----:B------:R1:W-:Y:S03]  /*1470*/  @P0 SYNCS.ARRIVE.TRANS64 RZ, [UR5], R0 ;  /* 0x00000000ffff09a7 */ /* 0x0003e60008000005 */
.L_x_16:
[----:B------:R-:W-:-:S09]  /*1480*/  UISETP.NE.AND UP0, UPT, UR23, 0x4, UPT ;  /* 0x000000041700788c */ /* 0x000fd2000bf05270 */
[----:B------:R-:W-:Y:S05]  /*1490*/  BRA.U UP0, `(.L_x_24) ;  /* 0x00000009002c7547 */ /* 0x000fea000b800000 */
[----:B-1----:R-:W1:Y:S08]  /*14a0*/  S2UR UR11, SR_CTAID.Z ;  /* 0x00000000000b79c3 */ /* 0x002e700000002700 */
[----:B------:R-:W-:Y:S01]  /*14b0*/  BAR.SYNC.DEFER_BLOCKING 0x2, 0xa0 ;  /* 0x0082800000007b1d */ /* 0x000fe20000010000 */
[----:B------:R-:W-:Y:S01]  /*14c0*/  HFMA2 R6, -RZ, RZ, 0, 5.9604644775390625e-08 ;  /* 0x00000001ff067431 */ /* 0x000fe200000001ff */
[----:B------:R-:W-:Y:S01]  /*14d0*/  MOV R5, 0x1 ;  /* 0x0000000100057802 */ /* 0x000fe20000000f00 */
[----:B-1----:R-:W-:-:S09]  /*14e0*/  UISETP.GT.U32.AND UP0, UPT, UR11, 0x7f, UPT ;  /* 0x0000007f0b00788c */ /* 0x002fd2000bf04070 */
[----:B------:R-:W-:Y:S05]  /*14f0*/  BRA.U UP0, `(.L_x_25) ;  /* 0x0000000500e07547 */ /* 0x000fea000b800000 */
[----:B------:R-:W-:Y:S01]  /*1500*/  UMOV UR5, 0x400 ;  /* 0x0000040000057882 */ /* 0x000fe20000000000 */
[----:B------:R-:W1:Y:S01]  /*1510*/  LDCU UR10, c[0x0][0x374] ;  /* 0x00006e80ff0a77ac */ /* 0x000e620008000800 */
[----:B------:R-:W-:Y:S01]  /*1520*/  MOV R5, 0x1 ;  /* 0x0000000100057802 */ /* 0x000fe20000000f00 */
[----:B------:R-:W-:Y:S01]  /*1530*/  ULEA UR4, UR4, UR5, 0x18 ;  /* 0x0000000504047291 */ /* 0x000fe2000f8ec0ff */
[----:B------:R-:W1:Y:S01]  /*1540*/  LDCU UR9, c[0x0][0x370] ;  /* 0x00006e00ff0977ac */ /* 0x000e620008000800 */
[----:B------:R-:W5:Y:S07]  /*1550*/  LDCU UR5, c[0x0][0x378] ;  /* 0x00006f00ff0577ac */ /* 0x000f6e0008000800 */
[----:B------:R-:W4:Y:S01]  /*1560*/  LDS R0, [UR4+0x98] ;  /* 0x00009804ff007984 */ /* 0x000f220008000800 */
[----:B------:R-:W-:Y:S01]  /*1570*/  ULOP3.LUT UR29, UR13, 0x1, URZ, 0x3c, !UPT ;  /* 0x000000010d1d7892 */ /* 0x000fe2000f8e3cff */
[----:B------:R-:W-:Y:S01]  /*1580*/  UMOV UR8, 0x10202490 ;  /* 0x1020249000087882 */ /* 0x000fe20000000000 */
[----:B------:R-:W-:-:S02]  /*1590*/  USEL UR52, URZ, 0x4000, UP6 ;  /* 0x00004000ff347887 */ /* 0x000fc4000b000000 */
[----:B------:R-:W-:Y:S02]  /*15a0*/  ULEA UR28, UR28, UR29, 0x2 ;  /* 0x0000001d1c1c7291 */ /* 0x000fe4000f8e10ff */
[----:B------:R-:W-:Y:S02]  /*15b0*/  UIADD3 UR29, UPT, UPT, UR27, UR29, URZ ;  /* 0x0000001d1b1d7290 */ /* 0x000fe4000fffe0ff */
[----:B------:R-:W-:Y:S02]  /*15c0*/  USEL UR53, UR8, 0x10200490, !UP5 ;  /* 0x1020049008357887 */ /* 0x000fe4000e800000 */
[----:B------:R-:W-:Y:S02]  /*15d0*/  UIADD3 UR27, UPT, UPT, UR4, 0xc400, URZ ;  /* 0x0000c400041b7890 */ /* 0x000fe4000fffe0ff */
[----:B------:R-:W-:Y:S02]  /*15e0*/  UIADD3 UR8, UPT, UPT, UR4, 0x28400, URZ ;  /* 0x0002840004087890 */ /* 0x000fe4000fffe0ff */
[----:B-1----:R-:W-:Y:S01]  /*15f0*/  UIMAD UR9, UR10, UR9, URZ ;  /* 0x000000090a0972a4 */ /* 0x002fe2000f8e02ff */
[----:B------:R-:W-:Y:S01]  /*1600*/  UMOV UR7, 0x5 ;  /* 0x0000000500077882 */ /* 0x000fe20000000000 */
[----:B------:R-:W-:Y:S01]  /*1610*/  UMOV UR6, 0x11 ;  /* 0x0000001100067882 */ /* 0x000fe20000000000 */
[----:B------:R-:W-:-:S02]  /*1620*/  USHF.L.U32 UR7, UR7, UR28, URZ ;  /* 0x0000001c07077299 */ /* 0x000fc400080006ff */
[----:B------:R-:W-:Y:S02]  /*1630*/  USHF.L.U32 UR6, UR6, UR29, URZ ;  /* 0x0000001d06067299 */ /* 0x000fe400080006ff */
[----:B------:R-:W-:Y:S02]  /*1640*/  USHF.R.U32.HI UR27, URZ, 0x4, UR27 ;  /* 0x00000004ff1b7899 */ /* 0x000fe4000801161b */
[----:B------:R-:W-:Y:S02]  /*1650*/  USHF.R.U32.HI UR8, URZ, 0x4, UR8 ;  /* 0x00000004ff087899 */ /* 0x000fe40008011608 */
[----:B-----5:R-:W-:Y:S02]  /*1660*/  UIMAD UR5, UR9, UR5, URZ ;  /* 0x00000005090572a4 */ /* 0x020fe4000f8e02ff */
[----:B------:R-:W-:Y:S02]  /*1670*/  UIADD3 UR53, UPT, UPT, UR52, UR53, URZ ;  /* 0x0000003534357290 */ /* 0x000fe4000fffe0ff */
[----:B------:R-:W-:-:S02]  /*1680*/  ULOP3.LUT UR25, UR25, UR7, UR6, 0xfe, !UPT ;  /* 0x0000000719197292 */ /* 0x000fc4000f8efe06 */
[----:B------:R-:W-:Y:S02]  /*1690*/  ULOP3.LUT UR27, UR27, 0x3fc0, URZ, 0xc0, !UPT ;  /* 0x00003fc01b1b7892 */ /* 0x000fe4000f8ec0ff */
[----:B------:R-:W-:Y:S02]  /*16a0*/  ULOP3.LUT UR9, UR8, 0x3fc0, URZ, 0xc0, !UPT ;  /* 0x00003fc008097892 */ /* 0x000fe4000f8ec0ff */
[----:B------:R-:W-:Y:S01]  /*16b0*/  USHF.R.S32.HI UR31, URZ, 0x1f, UR5 ;  /* 0x0000001fff1f7899 */ /* 0x000fe20008011405 */
[----:B----4-:R-:W-:Y:S01]  /*16c0*/  R2UR UR32, R0 ;  /* 0x00000000002072ca */ /* 0x010fe200000e0000 */
[----:B------:R-:W-:Y:S02]  /*16d0*/  ULOP3.LUT UR24, UR24, 0xffff, URZ, 0xc0, !UPT ;  /* 0x0000ffff18187892 */ /* 0x000fe4000f8ec0ff */
[----:B------:R-:W-:Y:S02]  /*16e0*/  UISETP.NE.AND UP0, UPT, UR14, URZ, UPT ;  /* 0x000000ff0e00728c */ /* 0x000fe4000bf05270 */
[----:B------:R-:W-:-:S02]  /*16f0*/  ULOP3.LUT UR25, UR25, 0xffff, UR26, 0xc8, !UPT ;  /* 0x0000ffff19197892 */ /* 0x000fc4000f8ec81a */
[----:B------:R-:W-:Y:S02]  /*1700*/  ULOP3.LUT UR8, UR27, 0x10000, URZ, 0xfc, !UPT ;  /* 0x000100001b087892 */ /* 0x000fe4000f8efcff */
[----:B------:R-:W-:Y:S02]  /*1710*/  ULOP3.LUT UR9, UR9, 0x10000, URZ, 0xfc, !UPT ;  /* 0x0001000009097892 */ /* 0x000fe4000f8efcff */
[----:B------:R-:W-:Y:S02]  /*1720*/  ULEA.HI UR31, UR31, UR5, URZ, 0x3 ;  /* 0x000000051f1f7291 */ /* 0x000fe4000f8f18ff */
[----:B------:R-:W-:Y:S01]  /*1730*/  UISETP.NE.AND UP1, UPT, UR14, URZ, UPT ;  /* 0x000000ff0e00728c */ /* 0x000fe2000bf25270 */
[----:B------:R-:W-:Y:S01]  /*1740*/  UMOV UR30, URZ ;  /* 0x000000ff001e7c82 */ /* 0x000fe20008000000 */
[----:B------:R-:W-:Y:S01]  /*1750*/  UMOV UR29, URZ ;  /* 0x000000ff001d7c82 */ /* 0x000fe20008000000 */
[----:B------:R-:W-:Y:S01]  /*1760*/  UMOV UR28, URZ ;  /* 0x000000ff001c7c82 */ /* 0x000fe20008000000 */
[----:B------:R-:W-:Y:S01]  /*1770*/  UMOV UR52, URZ ;  /* 0x000000ff00347c82 */ /* 0x000fe20008000000 */
[----:B------:R-:W-:Y:S01]  /*1780*/  UMOV UR38, URZ ;  /* 0x000000ff00267c82 */ /* 0x000fe20008000000 */
[----:B------:R-:W-:Y:S01]  /*1790*/  UMOV UR39, UR53 ;  /* 0x0000003500277c82 */ /* 0x000fe20008000000 */
[----:B------:R-:W-:Y:S01]  /*17a0*/  UMOV UR36, URZ ;  /* 0x000000ff00247c82 */ /* 0x000fe20008000000 */
[----:B------:R-:W-:Y:S01]  /*17b0*/  UMOV UR37, UR53 ;  /* 0x0000003500257c82 */ /* 0x000fe20008000000 */
[----:B------:R-:W-:Y:S01]  /*17c0*/  UMOV UR34, URZ ;  /* 0x000000ff00227c82 */ /* 0x000fe20008000000 */
[----:B------:R-:W-:-:S05]  /*17d0*/  UMOV UR35, UR53 ;  /* 0x0000003500237c82 */ /* 0x000fca0008000000 */
.L_x_33:
[----:B-1----:R-:W-:Y:S01]  /*17e0*/  PLOP3.LUT P1, PT, PT, PT, PT, 0x80, 0x8 ;  /* 0x000000000008781c */ /* 0x002fe20003f2f070 */
[----:B----4-:R-:W-:Y:S02]  /*17f0*/  ULEA UR7, UR30, UR32, 0x7 ;  /* 0x000000201e077291 */ /* 0x010fe4000f8e38ff */
[----:B------:R-:W-:Y:S02]  /*1800*/  ULEA.HI.SX32 UR11, UR31, UR11, 0x1d ;  /* 0x0000000b1f0b7291 */ /* 0x000fe4000f8feaff */
[----:B------:R-:W-:Y:S02]  /*1810*/  UPLOP3.LUT UP4, UPT, UPT, UPT, UPT, 0x40, 0x4 ;  /* 0x000000000004789c */ /* 0x000fe40003f8e870 */
[----:B------:R-:W-:Y:S01]  /*1820*/  ULEA UR6, UR30, UR4, 0x3 ;  /* 0x000000041e067291 */ /* 0x000fe2000f8e18ff */
[----:B-----5:R-:W-:Y:S11]  /*1830*/  BRA.U UP0, `(.L_x_26) ;  /* 0x00000001001c7547 */ /* 0x020ff6000b800000 */
[----:B------:R-:W-:Y:S01]  /*1840*/  USHF.L.U32 UR5, UR29, 0x1f, URZ ;  /* 0x0000001f1d057899 */ /* 0x000fe200080006ff */
[----:B------:R-:W-:Y:S01]  /*1850*/  SHF.L.U32 R2, R5, 0x1f, RZ ;  /* 0x0000001f05027819 */ /* 0x000fe200000006ff */
[----:B------:R-:W-:-:S04]  /*1860*/  ULEA UR10, UR28, UR4, 0x3 ;  /* 0x000000041c0a7291 */ /* 0x000fc8000f8e18ff */
[----:B------:R-:W-:-:S05]  /*1870*/  MOV R0, UR5 ;  /* 0x0000000500007c02 */ /* 0x000fca0008000f00 */
[----:B------:R1:W4:Y:S01]  /*1880*/  SYNCS.PHASECHK.TRANS64.TRYWAIT P1, [UR10], R0 ;  /* 0x00000000ff0075a7 */ /* 0x000322000802110a */
[----:B------:R-:W5:Y:S02]  /*1890*/  SYNCS.PHASECHK.TRANS64.TRYWAIT P0, [UR6+0x80], R2 ;  /* 0x00008002ff0075a7 */ /* 0x000f640008001106 */
[----:B-1--45:R-:W-:Y:S05]  /*18a0*/  @!P0 BRA `(.L_x_27) ;  /* 0x0000003000688947 */ /* 0x032fea0003800000 */
.L_x_26:
[----:B------:R-:W-:-:S05]  /*18b0*/  UMOV UR27, URZ ;  /* 0x000000ff001b7c82 */ /* 0x000fca0008000000 */
.L_x_31:
[----:B-1--45:R-:W-:Y:S05]  /*18c0*/  BRA.U UP0, `(.L_x_28) ;  /* 0x0000000100787547 */ /* 0x032fea000b800000 */
[----:B------:R-:W-:Y:S02]  /*18d0*/  ULEA UR56, UR28, UR9, 0x9 ;  /* 0x000000091c387291 */ /* 0x000fe4000f8e48ff */
[----:B------:R-:W-:Y:S02]  /*18e0*/  ULEA UR54, UR28, UR8, 0xa ;  /* 0x000000081c367291 */ /* 0x000fe4000f8e50ff */
[----:B------:R-:W-:Y:S02]  /*18f0*/  ULEA UR5, UR28, UR4, 0x3 ;  /* 0x000000041c057291 */ /* 0x000fe4000f8e18ff */
[----:B------:R-:W-:Y:S02]  /*1900*/  UIADD3 UR50, UPT, UPT, UR56, 0x2, URZ ;  /* 0x0000000238327890 */ /* 0x000fe4000fffe0ff */
[----:B------:R-:W-:Y:S02]  /*1910*/  UIADD3 UR48, UPT, UPT, UR54, 0x2, URZ ;  /* 0x0000000236307890 */ /* 0x000fe4000fffe0ff */
[----:B------:R-:W-:Y:S02]  /*1920*/  UIADD3 UR46, UPT, UPT, UR56, 0x4, URZ ;  /* 0x00000004382e7890 */ /* 0x000fe4000fffe0ff */
[----:B------:R-:W-:Y:S02]  /*1930*/  UIADD3 UR44, UPT, UPT, UR54, 0x4, URZ ;  /* 0x00000004362c7890 */ /* 0x000fe4000fffe0ff */
[----:B------:R-:W-:Y:S02]  /*1940*/  UIADD3 UR42, UPT, UPT, UR56, 0x6, URZ ;  /* 0x00000006382a7890 */ /* 0x000fe4000fffe0ff */
[----:B------:R-:W-:Y:S02]  /*1950*/  UIADD3 UR40, UPT, UPT, UR54, 0x6, URZ ;  /* 0x0000000636287890 */ /* 0x000fe4000fffe0ff */
[----:B------:R-:W-:Y:S01]  /*1960*/  UIADD3 UR26, UPT, UPT, UR5, 0x38, URZ ;  /* 0x00000038051a7890 */ /* 0x000fe2000fffe0ff */
[----:B------:R-:W-:Y:S01]  /*1970*/  UMOV UR57, 0x40004040 ;  /* 0x4000404000397882 */ /* 0x000fe20000000000 */
[----:B------:R-:W-:Y:S01]  /*1980*/  UMOV UR55, 0x40004040 ;  /* 0x4000404000377882 */ /* 0x000fe20000000000 */
[----:B------:R-:W-:Y:S01]  /*1990*/  UMOV UR51, 0x40004040 ;  /* 0x4000404000337882 */ /* 0x000fe20000000000 */
[----:B------:R-:W-:Y:S01]  /*19a0*/  UMOV UR49, 0x40004040 ;  /* 0x4000404000317882 */ /* 0x000fe20000000000 */
[----:B------:R-:W-:Y:S01]  /*19b0*/  UMOV UR47, 0x40004040 ;  /* 0x40004040002f7882 */ /* 0x000fe20000000000 */
[----:B------:R-:W-:Y:S01]  /*19c0*/  UMOV UR45, 0x40004040 ;  /* 0x40004040002d7882 */ /* 0x000fe20000000000 */
[----:B------:R-:W-:Y:S01]  /*19d0*/  UMOV UR43, 0x40004040 ;  /* 0x40004040002b7882 */ /* 0x000fe20000000000 */
[----:B------:R-:W-:Y:S01]  /*19e0*/  UMOV UR41, 0x40004040 ;  /* 0x4000404000297882 */ /* 0x000fe20000000000 */
[----:B------:R-:W-:Y:S05]  /*19f0*/  @P1 BRA `(.L_x_29) ;  /* 0x0000000000101947 */ /* 0x000fea0003800000 */
[----:B------:R-:W-:Y:S06]  /*1a00*/  USHF.L.U32 UR10, UR29, 0x1f, URZ ;  /* 0x0000001f1d0a7899 */ /* 0x000fec00080006ff */
[----:B-1----:R-:W-:Y:S04]  /*1a10*/  MOV R0, UR10 ;  /* 0x0000000a00007c02 */ /* 0x002fe80008000f00 */
[----:B------:R-:W1:Y:S02]  /*1a20*/  SYNCS.PHASECHK.TRANS64.TRYWAIT P0, [UR5], R0 ;  /* 0x00000000ff0075a7 */ /* 0x000e640008001105 */
[----:B-1----:R-:W-:Y:S05]  /*1a30*/  @!P0 BRA `(.L_x_30) ;  /* 0x0000003000208947 */ /* 0x002fea0003800000 */
.L_x_29:
[----:B------:R4:W-:Y:S01]  /*1a40*/  UTCHMMA.2CTA gdesc[UR54], gdesc[UR56], tmem[UR7], tmem[UR52], idesc[UR53], UP4 ;  /* 0x00ff3438360075ea */ /* 0x0009e2000a200007 */
[----:B------:R4:W-:Y:S01]  /*1a50*/  UTCHMMA.2CTA gdesc[UR48], gdesc[UR50], tmem[UR7], tmem[UR38], idesc[UR39], UPT ;  /* 0x00ff2632300075ea */ /* 0x0009e2000ba00007 */
[----:B------:R4:W-:Y:S01]  /*1a60*/  UTCHMMA.2CTA gdesc[UR44], gdesc[UR46], tmem[UR7], tmem[UR36], idesc[UR37], UPT ;  /* 0x00ff242e2c0075ea */ /* 0x0009e2000ba00007 */
[----:B------:R-:W-:Y:S01]  /*1a70*/  UPLOP3.LUT UP4, UPT, UPT, UPT, UPT, 0x80, 0x8 ;  /* 0x000000000008789c */ /* 0x000fe20003f8f070 */
[----:B------:R4:W-:Y:S01]  /*1a80*/  UTCHMMA.2CTA gdesc[UR40], gdesc[UR42], tmem[UR7], tmem[UR34], idesc[UR35], UPT ;  /* 0x00ff222a280075ea */ /* 0x0009e2000ba00007 */
[----:B------:R4:W-:Y:S01]  /*1a90*/  UTCBAR.2CTA.MULTICAST [UR26], URZ, UR25 ;  /* 0x000000ff1a0073e9 */ /* 0x0009e20008200819 */
[----:B------:R-:W-:Y:S02]  /*1aa0*/  NOP ;  /* 0x0000000000007918 */ /* 0x000fe40000000000 */
.L_x_28:
[----:B------:R-:W-:Y:S01]  /*1ab0*/  UIADD3 UR28, UPT, UPT, UR28, 0x1, URZ ;  /* 0x000000011c1c7890 */ /* 0x000fe2000fffe0ff */
[----:B------:R-:W-:Y:S01]  /*1ac0*/  PLOP3.LUT P1, PT, PT, PT, PT, 0x80, 0x8 ;  /* 0x000000000008781c */ /* 0x000fe20003f2f070 */
[----:B------:R-:W-:Y:S02]  /*1ad0*/  UISETP.GT.U32.AND UP3, UPT, UR27, 0x3e, UPT ;  /* 0x0000003e1b00788c */ /* 0x000fe4000bf64070 */
[----:B------:R-:W-:Y:S02]  /*1ae0*/  UISETP.NE.AND UP2, UPT, UR28, 0x7, UPT ;  /* 0x000000071c00788c */ /* 0x000fe4000bf45270 */
[----:B------:R-:W-:Y:S02]  /*1af0*/  UISETP.NE.OR UP3, UPT, UR14, URZ, UP3 ;  /* 0x000000ff0e00728c */ /* 0x000fe40009f65670 */
[----:B------:R-:W-:Y:S02]  /*1b00*/  USEL UR5, URZ, 0x1, UP2 ;  /* 0x00000001ff057887 */ /* 0x000fe40009000000 */
[----:B------:R-:W-:Y:S02]  /*1b10*/  USEL UR28, UR28, URZ, UP2 ;  /* 0x000000ff1c1c7287 */ /* 0x000fe40009000000 */
[----:B------:R-:W-:Y:S01]  /*1b20*/  ULOP3.LUT UR29, UR29, UR5, URZ, 0x3c, !UPT ;  /* 0x000000051d1d7292 */ /* 0x000fe2000f8e3cff */
[----:B------:R-:W-:Y:S01]  /*1b30*/  PLOP3.LUT P0, PT, PT, PT, UP3, 0x80, 0x8 ;  /* 0x000000000008781c */ /* 0x000fe20003f0f038 */
[----:B------:R-:W-:Y:S03]  /*1b40*/  UIADD3 UR27, UPT, UPT, UR27, 0x1, URZ ;  /* 0x000000011b1b7890 */ /* 0x000fe6000fffe0ff */
[----:B------:R-:W-:Y:S02]  /*1b50*/  @!UP3 USHF.L.U32 UR5, UR29, 0x1f, URZ ;  /* 0x0000001f1d05b899 */ /* 0x000fe400080006ff */
[----:B------:R-:W-:Y:S02]  /*1b60*/  @!UP3 ULEA UR10, UR28, UR4, 0x3 ;  /* 0x000000041c0ab291 */ /* 0x000fe4000f8e18ff */
[----:B------:R-:W-:Y:S02]  /*1b70*/  UISETP.NE.AND UP2, UPT, UR27, 0x40, UPT ;  /* 0x000000401b00788c */ /* 0x000fe4000bf45270 */
[----:B-1----:R-:W-:Y:S05]  /*1b80*/  IMAD.U32 R0, RZ, RZ, UR5 ;  /* 0x00000005ff007e24 */ /* 0x002fea000f8e00ff */
[----:B------:R5:W1:Y:S02]  /*1b90*/  @!P0 SYNCS.PHASECHK.TRANS64.TRYWAIT P1, [UR10], R0 ;  /* 0x00000000ff0085a7 */ /* 0x000a64000802110a */
[----:B------:R-:W-:Y:S05]  /*1ba0*/  BRA.U UP2, `(.L_x_31) ;  /* 0xfffffffd02447547 */ /* 0x000fea000b83ffff */
[----:B------:R-:W-:Y:S05]  /*1bb0*/  BRA.U UP1, `(.L_x_32) ;  /* 0x00000001010c7547 */ /* 0x000fea000b800000 */
[----:B------:R-:W-:-:S09]  /*1bc0*/  UIADD3 UR6, UPT, UPT, UR6, 0x70, URZ ;  /* 0x0000007006067890 */ /* 0x000fd2000fffe0ff */
[----:B------:R4:W-:Y:S01]  /*1bd0*/  UTCBAR.2CTA.MULTICAST [UR6], URZ, UR24 ;  /* 0x000000ff060073e9 */ /* 0x0009e20008200818 */
[----:B------:R-:W-:Y:S02]  /*1be0*/  NOP ;  /* 0x0000000000007918 */ /* 0x000fe40000000000 */
.L_x_32:
[----:B------:R-:W-:-:S04]  /*1bf0*/  UIADD3 UR30, UPT, UPT, UR30, 0x1, URZ ;  /* 0x000000011e1e7890 */ /* 0x000fc8000fffe0ff */
[----:B------:R-:W-:-:S04]  /*1c00*/  UISETP.NE.AND UP2, UPT, UR30, 0x2, UPT ;  /* 0x000000021e00788c */ /* 0x000fc8000bf45270 */
[----:B------:R-:W-:Y:S02]  /*1c10*/  USEL UR30, UR30, URZ, UP2 ;  /* 0x000000ff1e1e7287 */ /* 0x000fe40009000000 */
[----:B------:R-:W-:Y:S02]  /*1c20*/  USEL UR5, URZ, 0x1, UP2 ;  /* 0x00000001ff057887 */ /* 0x000fe40009000000 */
[----:B------:R-:W-:-:S04]  /*1c30*/  UISETP.GE.AND UP2, UPT, UR11, 0x80, UPT ;  /* 0x000000800b00788c */ /* 0x000fc8000bf46270 */
[----:B------:R-:W-:-:S05]  /*1c40*/  LOP3.LUT R5, R5, UR5, RZ, 0x3c, !PT ;  /* 0x0000000505057c12 */ /* 0x000fca000f8e3cff */
[----:B------:R-:W-:Y:S05]  /*1c50*/  BRA.U !UP2, `(.L_x_33) ;  /* 0xfffffff90ae07547 */ /* 0x000fea000b83ffff */
[----:B------:R-:W-:-:S06]  /*1c60*/  UIADD3 UR30, UPT, UPT, UR30, 0x1, URZ ;  /* 0x000000011e1e7890 */ /* 0x000fcc000fffe0ff */
[----:B------:R-:W-:Y:S02]  /*1c70*/  MOV R6, UR30 ;  /* 0x0000001e00067c02 */ /* 0x000fe40008000f00 */
.L_x_25:
[----:B------:R-:W-:-:S09]  /*1c80*/  UISETP.NE.AND UP0, UPT, UR13, URZ, UPT ;  /* 0x000000ff0d00728c */ /* 0x000fd2000bf05270 */
[----:B------:R-:W-:Y:S05]  /*1c90*/  BRA.U UP0, `(.L_x_24) ;  /* 0x00000001002c7547 */ /* 0x000fea000b800000 */
[----:B-----5:R-:W5:Y:S01]  /*1ca0*/  S2R R0, SR_CgaCtaId ;  /* 0x0000000000007919 */ /* 0x020f620000008800 */
[----:B------:R-:W-:Y:S02]  /*1cb0*/  ISETP.NE.AND P0, PT, R6, 0x2, PT ;  /* 0x000000020600780c */ /* 0x000fe40003f05270 */
[----:B------:R-:W-:Y:S02]  /*1cc0*/  MOV R3, 0x400 ;  /* 0x0000040000037802 */ /* 0x000fe40000000f00 */
[----:B------:R-:W-:-:S04]  /*1cd0*/  SEL R2, RZ, 0x1, P0 ;  /* 0x00000001ff027807 */ /* 0x000fc80000000000 */
[----:B------:R-:W-:-:S05]  /*1ce0*/  LOP3.LUT R2, R5, R2, RZ, 0x3c, !PT ;  /* 0x0000000205027212 */ /* 0x000fca00078e3cff */
[----:B------:R-:W-:Y:S01]  /*1cf0*/  IMAD.U32 R2, R2, -0x80000000, RZ ;  /* 0x8000000002027824 */ /* 0x000fe200078e00ff */
[----:B-----5:R-:W-:Y:S02]  /*1d00*/  LEA R0, R0, R3, 0x18 ;  /* 0x0000000300007211 */ /* 0x020fe400078ec0ff */
[----:B------:R-:W-:-:S05]  /*1d10*/  SEL R3, R6, RZ, P0 ;  /* 0x000000ff06037207 */ /* 0x000fca0000000000 */
[----:B------:R-:W-:-:S04]  /*1d20*/  IMAD R0, R3, 0x8, R0 ;  /* 0x0000000803007824 */ /* 0x000fc800078e0200 */
[----:B------:R-:W5:Y:S02]  /*1d30*/  SYNCS.PHASECHK.TRANS64.TRYWAIT P0, [R0+URZ+0x80], R2 ;  /* 0x00008002000075a7 */ /* 0x000f6400080011ff */
[----:B-----5:R-:W-:Y:S05]  /*1d40*/  @!P0 BRA `(.L_x_34) ;  /* 0x0000002c007c8947 */ /* 0x020fea0003800000 */
.L_x_24:
[----:B------:R-:W-:-:S06]  /*1d50*/  UISETP.GT.AND UP0, UPT, UR23, 0x3, UPT ;  /* 0x000000031700788c */ /* 0x000fcc000bf04270 */
[----:B------:R-:W-:-:S13]  /*1d60*/  PLOP3.LUT P0, PT, PT, PT, UP0, 0x80, 0x8 ;  /* 0x000000000008781c */ /* 0x000fda0003f0f008 */
[----:B-12345:R-:W-:Y:S05]  /*1d70*/  @P0 EXIT ;  /* 0x000000000000094d */ /* 0x03efea0003800000 */
[----:B------:R-:W-:-:S09]  /*1d80*/  UISETP.NE.AND UP0, UPT, UR23, URZ, UPT ;  /* 0x000000ff1700728c */ /* 0x000fd2000bf05270 */
[----:B------:R-:W-:Y:S05]  /*1d90*/  BRA.U UP0, `(.L_x_35) ;  /* 0x00000005008c7547 */ /* 0x000fea000b800000 */
[----:B------:R-:W1:Y:S01]  /*1da0*/  S2R R5, SR_CgaCtaId ;  /* 0x0000000000057919 */ /* 0x000e620000008800 */
[----:B------:R-:W-:Y:S01]  /*1db0*/  NOP ;  /* 0x0000000000007918 */ /* 0x000fe20000000000 */
[----:B------:R-:W-:-:S04]  /*1dc0*/  MOV R2, 0x40 ;  /* 0x0000004000027802 */ /* 0x000fc80000000f00 */
[----:B-1----:R-:W-:-:S05]  /*1dd0*/  LEA R2, R5, R2, 0x18 ;  /* 0x0000000205027211 */ /* 0x002fca00078ec0ff */
[----:B------:R-:W1:Y:S02]  /*1de0*/  LDS.U8 R0, [R2] ;  /* 0x0000000002007984 */ /* 0x000e640000000000 */
[----:B-1----:R-:W-:Y:S02]  /*1df0*/  ISETP.NE.AND P0, PT, R0, RZ, PT ;  /* 0x000000ff0000720c */ /* 0x002fe40003f05270 */
[----:B------:R-:W-:-:S04]  /*1e00*/  MOV R0, 0x400 ;  /* 0x0000040000007802 */ /* 0x000fc80000000f00 */
[----:B------:R-:W-:-:S07]  /*1e10*/  LEA R0, R5, R0, 0x18 ;  /* 0x0000000005007211 */ /* 0x000fce00078ec0ff */
[----:B------:R-:W-:Y:S05]  /*1e20*/  @P0 BRA `(.L_x_36) ;  /* 0x0000000400500947 */ /* 0x000fea0003800000 */
[C---:B------:R-:W-:Y:S02]  /*1e30*/  LOP3.LUT R2, R5.reuse, 0x1, RZ, 0xc0, !PT ;  /* 0x0000000105027812 */ /* 0x040fe400078ec0ff */
[----:B------:R-:W-:Y:S02]  /*1e40*/  LOP3.LUT R12, R5, 0x1, RZ, 0x3c, !PT ;  /* 0x00000001050c7812 */ /* 0x000fe400078e3cff */
[----:B------:R-:W-:-:S13]  /*1e50*/  ISETP.NE.U32.AND P1, PT, R2, 0x1, PT ;  /* 0x000000010200780c */ /* 0x000fda0003f25070 */
[----:B------:R-:W-:Y:S05]  /*1e60*/  @!P1 BRA `(.L_x_37) ;  /* 0x0000000000c49947 */ /* 0x000fea0003800000 */
[----:B------:R-:W-:Y:S01]  /*1e70*/  ELECT P0, URZ, PT ;  /* 0x0000000000ff782f */ /* 0x000fe20003800000 */
[----:B------:R-:W-:-:S12]  /*1e80*/  BSSY B0, `(.L_x_37) ;  /* 0x000002f000007945 */ /* 0x000fd80003800000 */
[----:B------:R-:W-:Y:S05]  /*1e90*/  @!P0 BRA `(.L_x_38) ;  /* 0x0000000000b48947 */ /* 0x000fea0003800000 */
[----:B------:R-:W-:-:S05]  /*1ea0*/  UMOV UR4, 0x8 ;  /* 0x0000000800047882 */ /* 0x000fca0000000000 */
[----:B------:R-:W-:Y:S04]  /*1eb0*/  DEPBAR.LE SB1, 0x36 ;  /* 0x00009d800000791a */ /* 0x000fe80000000000 */
[----:B------:R-:W1:Y:S02]  /*1ec0*/  UTCATOMSWS.2CTA.FIND_AND_SET.ALIGN UP0, UR4, UR4 ;  /* 0x00000004000475e3 */ /* 0x000e640008200800 */
[----:B-1----:R-:W-:Y:S01]  /*1ed0*/  PLOP3.LUT P0, PT, PT, PT, UP0, 0x80, 0x8 ;  /* 0x000000000008781c */ /* 0x002fe20003f0f008 */
[----:B------:R-:W-:-:S03]  /*1ee0*/  IMAD.U32 R10, RZ, RZ, UR4 ;  /* 0x00000004ff0a7e24 */ /* 0x000fc6000f8e00ff */
[----:B------:R-:W-:-:S04]  /*1ef0*/  SEL R2, RZ, 0xffffffff, !P0 ;  /* 0xffffffffff027807 */ /* 0x000fc80004000000 */
[----:B------:R-:W-:-:S13]  /*1f00*/  ISETP.NE.AND P0, PT, R2, RZ, PT ;  /* 0x000000ff0200720c */ /* 0x000fda0003f05270 */
[----:B------:R-:W-:Y:S05]  /*1f10*/  @P0 BRA `(.L_x_39) ;  /* 0x0000000000240947 */ /* 0x000fea0003800000 */
.L_x_40:
[----:B------:R-:W-:Y:S05]  /*1f20*/  NANOSLEEP 0x64 ;  /* 0x000000640000795d */ /* 0x000fea0003800000 */
[----:B------:R-:W-:-:S05]  /*1f30*/  UMOV UR4, 0x8 ;  /* 0x0000000800047882 */ /* 0x000fca0000000000 */
[----:B------:R-:W-:Y:S04]  /*1f40*/  DEPBAR.LE SB1, 0x36 ;  /* 0x00009d800000791a */ /* 0x000fe80000000000 */
[----:B------:R-:W1:Y:S02]  /*1f50*/  UTCATOMSWS.2CTA.FIND_AND_SET.ALIGN UP0, UR4, UR4 ;  /* 0x00000004000475e3 */ /* 0x000e640008200800 */
[----:B-1----:R-:W-:Y:S01]  /*1f60*/  PLOP3.LUT P0, PT, PT, PT, UP0, 0x80, 0x8 ;  /* 0x000000000008781c */ /* 0x002fe20003f0f008 */
[----:B------:R-:W-:-:S03]  /*1f70*/  IMAD.U32 R10, RZ, RZ, UR4 ;  /* 0x00000004ff0a7e24 */ /* 0x000fc6000f8e00ff */
[----:B------:R-:W-:-:S04]  /*1f80*/  SEL R2, RZ, 0xffffffff, !P0 ;  /* 0xffffffffff027807 */ /* 0x000fc80004000000 */
[----:B------:R-:W-:-:S13]  /*1f90*/  ISETP.NE.AND P0, PT, R2, RZ, PT ;  /* 0x000000ff0200720c */ /* 0x000fda0003f05270 */
[----:B------:R-:W-:Y:S05]  /*1fa0*/  @!P0 BRA `(.L_x_40) ;  /* 0xfffffffc00dc8947 */ /* 0x000fea000383ffff */
.L_x_39:
[----:B------:R-:W-:Y:S01]  /*1fb0*/  MOV R2, 0x60 ;  /* 0x0000006000027802 */ /* 0x000fe20000000f00 */
[----:B------:R-:W-:Y:S02]  /*1fc0*/  VIADD R9, R0, 0x98 ;  /* 0x0000009800097836 */ /* 0x000fe40000000000 */
[----:B------:R-:W-:Y:S01]  /*1fd0*/  IMAD.MOV.U32 R8, RZ, RZ, 0x4 ;  /* 0x00000004ff087424 */ /* 0x000fe200078e00ff */
[----:B------:R-:W-:Y:S02]  /*1fe0*/  LEA R13, R5, R2, 0x18 ;  /* 0x00000002050d7211 */ /* 0x000fe400078ec0ff */
[----:B------:R-:W-:-:S03]  /*1ff0*/  MOV R2, 0x58 ;  /* 0x0000005800027802 */ /* 0x000fc60000000f00 */
[----:B------:R-:W1:Y:S01]  /*2000*/  LDS R6, [R13] ;  /* 0x000000000d067984 */ /* 0x000e620000000800 */
[----:B------:R-:W-:Y:S01]  /*2010*/  LEA R3, R5, R2, 0x18 ;  /* 0x0000000205037211 */ /* 0x000fe200078ec0ff */
[----:B-1----:R-:W-:-:S04]  /*2020*/  IMAD.U32 R6, R6, -0x80000000, RZ ;  /* 0x8000000006067824 */ /* 0x002fc800078e00ff */
[----:B------:R-:W1:Y:S02]  /*2030*/  SYNCS.PHASECHK.TRANS64.TRYWAIT P0, [R3+URZ], R6 ;  /* 0x00000006030075a7 */ /* 0x000e6400080011ff */
[----:B-1----:R-:W-:Y:S05]  /*2040*/  @P0 BRA `(.L_x_41) ;  /* 0x0000000000080947 */ /* 0x002fea0003800000 */
[----:B------:R-:W1:Y:S02]  /*2050*/  SYNCS.PHASECHK.TRANS64.TRYWAIT P0, [R3+URZ], R6 ;  /* 0x00000006030075a7 */ /* 0x000e6400080011ff */
[----:B-1----:R-:W-:Y:S05]  /*2060*/  @!P0 BRA `(.L_x_42) ;  /* 0x0000002800cc8947 */ /* 0x002fea0003800000 */
.L_x_41:
[----:B-1----:R-:W-:Y:S01]  /*2070*/  PRMT R3, R12, 0x654, R3 ;  /* 0x000006540c037816 */ /* 0x002fe20000000003 */
[----:B------:R-:W-:Y:S01]  /*2080*/  IMAD.SHL.U32 R11, R10, 0x20, RZ ;  /* 0x000000200a0b7824 */ /* 0x000fe200078e00ff */
[----:B------:R-:W-:Y:S01]  /*2090*/  PRMT R2, R12, 0x654, R9 ;  /* 0x000006540c027816 */ /* 0x000fe20000000009 */
[----:B------:R-:W-:Y:S01]  /*20a0*/  IMAD.MOV.U32 R7, RZ, RZ, 0xff ;  /* 0x000000ffff077424 */ /* 0x000fe200078e00ff */
[----:B------:R1:W-:Y:S01]  /*20b0*/  SYNCS.ARRIVE.TRANS64.RED RZ, [R3+URZ], R8 ;  /* 0x0000000803ff79a7 */ /* 0x0003e200080004ff */
[----:B------:R-:W-:Y:S01]  /*20c0*/  IMAD.MOV.U32 R6, RZ, RZ, 0x1 ;  /* 0x00000001ff067424 */ /* 0x000fe200078e00ff */
[----:B------:R2:W-:Y:S01]  /*20d0*/  STS [R0+0x98], R11 ;  /* 0x0000980b00007388 */ /* 0x0005e20000000800 */
[----:B------:R-:W-:Y:S01]  /*20e0*/  VIADD R9, R10, 0x10 ;  /* 0x000000100a097836 */ /* 0x000fe20000000000 */
[----:B------:R-:W-:Y:S02]  /*20f0*/  SHF.L.U32 R7, R7, R10, RZ ;  /* 0x0000000a07077219 */ /* 0x000fe400000006ff */
[----:B------:R2:W-:Y:S01]  /*2100*/  STAS [R2.64], R10 ;  /* 0x0000000a02007dbd */ /* 0x0005e2000c0008ff */
[----:B------:R-:W-:-:S04]  /*2110*/  MOV R14, 0x50 ;  /* 0x00000050000e7802 */ /* 0x000fc80000000f00 */
[----:B------:R-:W-:Y:S02]  /*2120*/  LEA R14, R5, R14, 0x18 ;  /* 0x0000000e050e7211 */ /* 0x000fe400078ec0ff */
[----:B-1----:R-:W-:-:S04]  /*2130*/  SHF.L.U32 R8, R6, R9, RZ ;  /* 0x0000000906087219 */ /* 0x002fc800000006ff */
[----:B------:R-:W-:-:S05]  /*2140*/  LOP3.LUT R7, R8, R7, RZ, 0xfc, !PT ;  /* 0x0000000708077212 */ /* 0x000fca00078efcff */
[----:B------:R2:W-:Y:S04]  /*2150*/  ATOMS.OR RZ, [R14], R7 ;  /* 0x000000070eff738c */ /* 0x0005e80003000000 */
[----:B------:R2:W-:Y:S02]  /*2160*/  ATOMS.XOR RZ, [R13], R6 ;  /* 0x000000060dff738c */ /* 0x0005e40003800000 */
.L_x_38:
[----:B------:R-:W-:Y:S05]  /*2170*/  BSYNC B0 ;  /* 0x0000000000007941 */ /* 0x000fea0003800000 */
.L_x_37:
[----:B------:R-:W-:Y:S05]  /*2180*/  @P1 BRA `(.L_x_43) ;  /* 0x0000000000881947 */ /* 0x000fea0003800000 */
[----:B------:R-:W-:Y:S05]  /*2190*/  WARPSYNC.ALL ;  /* 0x0000000000007948 */ /* 0x000fea0003800000 */
[----:B------:R-:W-:Y:S01]  /*21a0*/  NOP ;  /* 0x0000000000007918 */ /* 0x000fe20000000000 */
[----:B------:R-:W-:-:S13]  /*21b0*/  ELECT P0, URZ, PT ;  /* 0x0000000000ff782f */ /* 0x000fda0003800000 */
[----:B------:R-:W-:Y:S05]  /*21c0*/  @!P0 BRA `(.L_x_43) ;  /* 0x0000000000788947 */ /* 0x000fea0003800000 */
[----:B--2---:R-:W-:Y:S02]  /*21d0*/  MOV R2, 0x60 ;  /* 0x0000006000027802 */ /* 0x004fe40000000f00 */
[----:B------:R-:W-:Y:S02]  /*21e0*/  MOV R6, 0x58 ;  /* 0x0000005800067802 */ /* 0x000fe40000000f00 */
[C---:B------:R-:W-:Y:S02]  /*21f0*/  LEA R9, R5.reuse, R2, 0x18 ;  /* 0x0000000205097211 */ /* 0x040fe400078ec0ff */
[----:B------:R-:W-:-:S03]  /*2200*/  LEA R7, R5, R6, 0x18 ;  /* 0x0000000605077211 */ /* 0x000fc600078ec0ff */
[----:B------:R-:W1:Y:S02]  /*2210*/  LDS R2, [R9] ;  /* 0x0000000009027984 */ /* 0x000e640000000800 */
[----:B-1----:R-:W-:-:S04]  /*2220*/  IMAD.U32 R2, R2, -0x80000000, RZ ;  /* 0x8000000002027824 */ /* 0x002fc800078e00ff */
[----:B------:R-:W1:Y:S02]  /*2230*/  SYNCS.PHASECHK.TRANS64.TRYWAIT P0, [R7+URZ], R2 ;  /* 0x00000002070075a7 */ /* 0x000e6400080011ff */
[----:B-1----:R-:W-:Y:S05]  /*2240*/  @P0 BRA `(.L_x_44) ;  /* 0x0000000000080947 */ /* 0x002fea0003800000 */
[----:B------:R-:W1:Y:S02]  /*2250*/  SYNCS.PHASECHK.TRANS64.TRYWAIT P0, [R7+URZ], R2 ;  /* 0x00000002070075a7 */ /* 0x000e6400080011ff */
[----:B-1----:R-:W-:Y:S05]  /*2260*/  @!P0 BRA `(.L_x_45) ;  /* 0x0000002800648947 */ /* 0x002fea0003800000 */
.L_x_44:
[----:B------:R-:W2:Y:S01]  /*2270*/  LDS R6, [R0+0x98] ;  /* 0x0000980000067984 */ /* 0x000ea20000000800 */
[----:B-1----:R-:W-:Y:S01]  /*2280*/  IMAD.MOV.U32 R3, RZ, RZ, 0xff ;  /* 0x000000ffff037424 */ /* 0x002fe200078e00ff */
[----:B------:R-:W-:Y:S01]  /*2290*/  PRMT R7, R12, 0x654, R7 ;  /* 0x000006540c077816 */ /* 0x000fe20000000007 */
[----:B------:R-:W-:Y:S02]  /*22a0*/  IMAD.MOV.U32 R2, RZ, RZ, 0x1 ;  /* 0x00000001ff027424 */ /* 0x000fe400078e00ff */
[C---:B--2---:R-:W-:Y:S01]  /*22b0*/  IMAD.SHL.U32 R13, R6.reuse, 0x20, RZ ;  /* 0x00000020060d7824 */ /* 0x044fe200078e00ff */
[----:B------:R-:W-:Y:S01]  /*22c0*/  SHF.L.U32 R3, R3, R6, RZ ;  /* 0x0000000603037219 */ /* 0x000fe200000006ff */
[----:B------:R-:W-:-:S03]  /*22d0*/  VIADD R11, R6, 0x10 ;  /* 0x00000010060b7836 */ /* 0x000fc60000000000 */
[----:B------:R1:W-:Y:S01]  /*22e0*/  STS [R0+0x98], R13 ;  /* 0x0000980d00007388 */ /* 0x0003e20000000800 */
[----:B------:R-:W-:Y:S02]  /*22f0*/  MOV R6, 0x50 ;  /* 0x0000005000067802 */ /* 0x000fe40000000f00 */
[----:B------:R-:W-:Y:S02]  /*2300*/  SHF.L.U32 R8, R2, R11, RZ ;  /* 0x0000000b02087219 */ /* 0x000fe400000006ff */
[----:B------:R-:W-:Y:S02]  /*2310*/  LEA R6, R5, R6, 0x18 ;  /* 0x0000000605067211 */ /* 0x000fe400078ec0ff */
[----:B------:R-:W-:-:S05]  /*2320*/  LOP3.LUT R3, R8, R3, RZ, 0xfc, !PT ;  /* 0x0000000308037212 */ /* 0x000fca00078efcff */
[----:B------:R1:W-:Y:S01]  /*2330*/  ATOMS.OR RZ, [R6], R3 ;  /* 0x0000000306ff738c */ /* 0x0003e20003000000 */
[----:B------:R1:W-:Y:S03]  /*2340*/  SYNCS.ARRIVE.TRANS64.RED.A1T0 RZ, [R7+URZ], RZ ;  /* 0x000000ff07ff79a7 */ /* 0x0003e600081004ff */
[----:B------:R1:W-:Y:S01]  /*2350*/  ATOMS.XOR RZ, [R9], R2 ;  /* 0x0000000209ff738c */ /* 0x0003e20003800000 */
[----:B------:R-:W-:Y:S05]  /*2360*/  BRA `(.L_x_43) ;  /* 0x0000000000107947 */ /* 0x000fea0003800000 */
.L_x_36:
[----:B------:R-:W-:Y:S02]  /*2370*/  MOV R3, 0xffffffff ;  /* 0xffffffff00037802 */ /* 0x000fe40000000f00 */
[----:B------:R-:W-:-:S03]  /*2380*/  MOV R2, 0x23b0 ;  /* 0x000023b000027802 */ /* 0x000fc60000000f00 */
[----:B------:R1:W-:Y:S04]  /*2390*/  STS [R0+0x98], R3 ;  /* 0x0000980300007388 */ /* 0x0003e80000000800 */
[----:B-1----:R-:W-:Y:S05]  /*23a0*/  CALL.REL.NOINC `($__internal_1_$__cuda_sm10x_tcgen05_guardrail_trap_phase_invalid_during_alloc) ;  /* 0x0000002800687944 */ /* 0x002fea0003c00000 */
.L_x_43:
[----:B------:R-:W-:Y:S05]  /*23b0*/  WARPSYNC.ALL ;  /* 0x0000000000007948 */ /* 0x000fea0003800000 */
[----:B------:R-:W-:Y:S01]  /*23c0*/  NOP ;  /* 0x0000000000007918 */ /* 0x000fe20000000000 */
.L_x_35:
[----:B------:R-:W3:Y:S08]  /*23d0*/  S2UR UR4, SR_CgaCtaId ;  /* 0x00000000000479c3 */ /* 0x000ef00000008800 */
[----:B------:R-:W-:Y:S01]  /*23e0*/  BAR.SYNC.DEFER_BLOCKING 0x2, 0xa0 ;  /* 0x0082800000007b1d */ /* 0x000fe20000010000 */
[----:B-12---:R-:W-:-:S07]  /*23f0*/  MOV R3, 0x400 ;  /* 0x0000040000037802 */ /* 0x006fce0000000f00 */
[----:B------:R-:W1:Y:S01]  /*2400*/  S2UR UR7, SR_CTAID.Z ;  /* 0x00000000000779c3 */ /* 0x000e620000002700 */
[----:B---3--:R-:W-:-:S05]  /*2410*/  IMAD.U32 R0, RZ, RZ, UR4 ;  /* 0x00000004ff007e24 */ /* 0x008fca000f8e00ff */
[----:B------:R-:W-:Y:S01]  /*2420*/  LEA R3, R0, R3, 0x18 ;  /* 0x0000000300037211 */ /* 0x000fe200078ec0ff */
[----:B-1----:R-:W-:-:S04]  /*2430*/  UISETP.GT.U32.AND UP0, UPT, UR7, 0x7f, UPT ;  /* 0x0000007f0700788c */ /* 0x002fc8000bf04070 */
[----:B------:R-:W1:Y:S02]  /*2440*/  LDS R2, [R3+0x98] ;  /* 0x0000980003027984 */ /* 0x000e640000000800 */
[----:B-1----:R-:W-:-:S03]  /*2450*/  R2UR UR11, R2 ;  /* 0x00000000020b72ca */ /* 0x002fc600000e0000 */
[----:B------:R-:W-:-:S12]  /*2460*/  BRA.U UP0, `(.L_x_46) ;  /* 0x00000021003c7547 */ /* 0x000fd8000b800000 */
[----:B------:R-:W1:Y:S01]  /*2470*/  LDCU.64 UR4, c[0x0][0x5c0] ;  /* 0x0000b800ff0477ac */ /* 0x000e620008000a00 */
[----:B------:R-:W-:Y:S01]  /*2480*/  SHF.R.U32.HI R0, RZ, 0x5, R4 ;  /* 0x00000005ff007819 */ /* 0x000fe20000011604 */
[----:B------:R-:W-:Y:S01]  /*2490*/  IMAD.SHL.U32 R5, R4, 0x40, RZ ;  /* 0x0000004004057824 */ /* 0x000fe200078e00ff */
[----:B------:R-:W2:Y:S01]  /*24a0*/  S2UR UR26, SR_CTAID.Y ;  /* 0x00000000001a79c3 */ /* 0x000ea20000002600 */
[----:B------:R-:W3:Y:S01]  /*24b0*/  LDCU UR24, c[0x0][0x5d0] ;  /* 0x0000ba00ff1877ac */ /* 0x000ee20008000800 */
[----:B------:R-:W-:Y:S02]  /*24c0*/  R2UR UR23, R0 ;  /* 0x00000000001772ca */ /* 0x000fe400000e0000 */
[----:B------:R-:W-:Y:S01]  /*24d0*/  LOP3.LUT R5, R5, 0x7c0, RZ, 0xc0, !PT ;  /* 0x000007c005057812 */ /* 0x000fe200078ec0ff */
[----:B------:R-:W4:Y:S01]  /*24e0*/  LDCU UR13, c[0x0][0x374] ;  /* 0x00006e80ff0d77ac */ /* 0x000f220008000800 */
[----:B------:R-:W4:Y:S01]  /*24f0*/  LDCU UR10, c[0x0][0x370] ;  /* 0x00006e00ff0a77ac */ /* 0x000f220008000800 */
[----:B------:R-:W-:-:S02]  /*2500*/  UIADD3 UR28, UPT, UPT, UR12, UR12, URZ ;  /* 0x0000000c0c1c7290 */ /* 0x000fc4000fffe0ff */
[----:B-1----:R-:W-:-:S06]  /*2510*/  UIMAD.WIDE.U32 UR8, UR7, UR5, URZ ;  /* 0x00000005070872a5 */ /* 0x002fcc000f8e00ff */
[----:B------:R-:W-:Y:S01]  /*2520*/  IMAD.U32 R0, RZ, RZ, UR23 ;  /* 0x00000017ff007e24 */ /* 0x000fe2000f8e00ff */
[----:B------:R-:W1:Y:S03]  /*2530*/  LDCU.64 UR34, c[0x0][0x348] ;  /* 0x00006900ff2277ac */ /* 0x000e660008000a00 */
[----:B------:R-:W-:Y:S01]  /*2540*/  IMAD R0, R0, 0x800, R5 ;  /* 0x0000080000007824 */ /* 0x000fe200078e0205 */
[----:B------:R-:W-:Y:S02]  /*2550*/  UIADD3 UR5, UPT, UPT, UR7, -UR9, URZ ;  /* 0x8000000907057290 */ /* 0x000fe4000fffe0ff */
[----:B------:R-:W-:Y:S01]  /*2560*/  ULEA UR31, UR23, UR11, 0x15 ;  /* 0x0000000b171f7291 */ /* 0x000fe2000f8ea8ff */
[----:B------:R-:W-:Y:S01]  /*2570*/  IMAD.IADD R0, R3, 0x1, R0 ;  /* 0x0000000103007824 */ /* 0x000fe200078e0200 */
[----:B------:R-:W-:Y:S02]  /*2580*/  USHF.R.U32.HI UR5, URZ, UR20, UR5 ;  /* 0x00000014ff057299 */ /* 0x000fe40008011605 */
[----:B----4-:R-:W-:Y:S01]  /*2590*/  UIMAD UR10, UR13, UR10, URZ ;  /* 0x0000000a0d0a72a4 */ /* 0x010fe2000f8e02ff */
[C---:B------:R-:W-:Y:S01]  /*25a0*/  VIADD R2, R0.reuse, 0x8420 ;  /* 0x0000842000027836 */ /* 0x040fe20000000000 */
[----:B------:R-:W-:Y:S01]  /*25b0*/  UIADD3 UR5, UPT, UPT, UR9, UR5, URZ ;  /* 0x0000000509057290 */ /* 0x000fe2000fffe0ff */
[C---:B------:R-:W-:Y:S01]  /*25c0*/  VIADD R3, R0.reuse, 0x8410 ;  /* 0x0000841000037836 */ /* 0x040fe20000000000 */
[----:B------:R-:W-:Y:S01]  /*25d0*/  UMOV UR30, URZ ;  /* 0x000000ff001e7c82 */ /* 0x000fe20008000000 */
[----:B------:R-:W-:Y:S01]  /*25e0*/  VIADD R5, R0, 0x8430 ;  /* 0x0000843000057836 */ /* 0x000fe20000000000 */
[----:B------:R-:W-:Y:S01]  /*25f0*/  USHF.R.U32.HI UR8, URZ, UR19, UR5 ;  /* 0x00000013ff087299 */ /* 0x000fe20008011605 */
[----:B------:R-:W-:Y:S01]  /*2600*/  SHF.R.U32.HI R73, RZ, 0x3, R2 ;  /* 0x00000003ff497819 */ /* 0x000fe20000011602 */
[----:B------:R-:W-:Y:S01]  /*2610*/  UMOV UR29, URZ ;  /* 0x000000ff001d7c82 */ /* 0x000fe20008000000 */
[----:B------:R-:W-:Y:S01]  /*2620*/  SHF.R.U32.HI R72, RZ, 0x3, R3 ;  /* 0x00000003ff487819 */ /* 0x000fe20000011603 */
[----:B------:R-:W-:Y:S01]  /*2630*/  UIADD3 UR8, UPT, UPT, -UR8, URZ, URZ ;  /* 0x000000ff08087290 */ /* 0x000fe2000fffe1ff */
[----:B------:R-:W-:Y:S01]  /*2640*/  LOP3.LUT R73, R2, 0x30, R73, 0x78, !PT ;  /* 0x0000003002497812 */ /* 0x000fe200078e7849 */
[C---:B------:R-:W-:Y:S01]  /*2650*/  VIADD R2, R0.reuse, 0x8400 ;  /* 0x0000840000027836 */ /* 0x040fe20000000000 */
[----:B------:R-:W-:Y:S01]  /*2660*/  SHF.R.U32.HI R74, RZ, 0x3, R5 ;  /* 0x00000003ff4a7819 */ /* 0x000fe20000011605 */
[----:B------:R-:W-:Y:S01]  /*2670*/  UIMAD UR8, UR4, UR8, UR7 ;  /* 0x00000008040872a4 */ /* 0x000fe2000f8e0207 */
[----:B------:R-:W-:Y:S01]  /*2680*/  LOP3.LUT R72, R3, 0x30, R72, 0x78, !PT ;  /* 0x0000003003487812 */ /* 0x000fe200078e7848 */
[----:B------:R-:W4:Y:S01]  /*2690*/  LDCU.64 UR4, c[0x0][0x5d8] ;  /* 0x0000bb00ff0477ac */ /* 0x000f220008000a00 */
[----:B------:R-:W-:Y:S01]  /*26a0*/  SHF.R.U32.HI R71, RZ, 0x3, R2 ;  /* 0x00000003ff477819 */ /* 0x000fe20000011602 */
[----:B------:R-:W-:Y:S01]  /*26b0*/  VIADD R3, R0, 0x430 ;  /* 0x0000043000037836 */ /* 0x000fe20000000000 */
[----:B------:R-:W-:Y:S01]  /*26c0*/  LOP3.LUT R74, R5, 0x30, R74, 0x78, !PT ;  /* 0x00000030054a7812 */ /* 0x000fe200078e784a */
[----:B---3--:R-:W-:Y:S01]  /*26d0*/  UIMAD.WIDE.U32 UR24, UR8, UR24, URZ ;  /* 0x00000018081872a5 */ /* 0x008fe2000f8e00ff */
[----:B------:R-:W-:Y:S01]  /*26e0*/  LOP3.LUT R71, R2, 0x30, R71, 0x78, !PT ;  /* 0x0000003002477812 */ /* 0x000fe200078e7847 */
[C---:B------:R-:W-:Y:S01]  /*26f0*/  VIADD R2, R0.reuse, 0x420 ;  /* 0x0000042000027836 */ /* 0x040fe20000000000 */
[----:B------:R-:W-:Y:S01]  /*2700*/  SHF.R.U32.HI R70, RZ, 0x3, R3 ;  /* 0x00000003ff467819 */ /* 0x000fe20000011603 */
[----:B------:R-:W-:-:S02]  /*2710*/  VIADD R5, R0, 0x410 ;  /* 0x0000041000057836 */ /* 0x000fc40000000000 */
[----:B------:R-:W-:Y:S01]  /*2720*/  VIADD R0, R0, 0x400 ;  /* 0x0000040000007836 */ /* 0x000fe20000000000 */
[----:B------:R-:W-:Y:S01]  /*2730*/  UMOV UR9, UR25 ;  /* 0x0000001900097c82 */ /* 0x000fe20008000000 */
[----:B------:R-:W-:Y:S01]  /*2740*/  LOP3.LUT R70, R3, 0x30, R70, 0x78, !PT ;  /* 0x0000003003467812 */ /* 0x000fe200078e7846 */
[----:B------:R-:W-:Y:S01]  /*2750*/  UIADD3 UR6, UPT, UPT, UR8, -UR9, URZ ;  /* 0x8000000908067290 */ /* 0x000fe2000fffe0ff */
[----:B------:R-:W-:Y:S02]  /*2760*/  SHF.R.U32.HI R69, RZ, 0x3, R2 ;  /* 0x00000003ff457819 */ /* 0x000fe40000011602 */
[----:B------:R-:W-:Y:S01]  /*2770*/  SHF.R.U32.HI R68, RZ, 0x3, R5 ;  /* 0x00000003ff447819 */ /* 0x000fe20000011605 */
[----:B------:R-:W-:Y:S01]  /*2780*/  USHF.R.U32.HI UR6, URZ, UR18, UR6 ;  /* 0x00000012ff067299 */ /* 0x000fe20008011606 */
[----:B------:R-:W-:Y:S02]  /*2790*/  SHF.R.U32.HI R3, RZ, 0x3, R0 ;  /* 0x00000003ff037819 */ /* 0x000fe40000011600 */
[----:B------:R-:W-:Y:S01]  /*27a0*/  LOP3.LUT R69, R2, 0x30, R69, 0x78, !PT ;  /* 0x0000003002457812 */ /* 0x000fe200078e7845 */
[----:B------:R-:W-:Y:S01]  /*27b0*/  UIADD3 UR6, UPT, UPT, UR9, UR6, URZ ;  /* 0x0000000609067290 */ /* 0x000fe2000fffe0ff */
[----:B------:R-:W-:Y:S01]  /*27c0*/  LOP3.LUT R68, R5, 0x30, R68, 0x78, !PT ;  /* 0x0000003005447812 */ /* 0x000fe200078e7844 */
[----:B------:R-:W-:Y:S01]  /*27d0*/  IMAD.MOV.U32 R2, RZ, RZ, RZ ;  /* 0x000000ffff027224 */ /* 0x000fe200078e00ff */
[----:B------:R-:W-:Y:S01]  /*27e0*/  LOP3.LUT R3, R0, 0x30, R3, 0x78, !PT ;  /* 0x0000003000037812 */ /* 0x000fe200078e7803 */
[----:B------:R-:W-:-:S04]  /*27f0*/  USHF.R.U32.HI UR6, URZ, UR17, UR6 ;  /* 0x00000011ff067299 */ /* 0x000fc80008011606 */
[----:B----4-:R-:W-:-:S07]  /*2800*/  UIMAD.WIDE.U32 UR24, UR6, UR5, URZ ;  /* 0x00000005061872a5 */ /* 0x010fce000f8e00ff */
[----:B------:R-:W-:Y:S01]  /*2810*/  UMOV UR9, UR25 ;  /* 0x0000001900097c82 */ /* 0x000fe20008000000 */
[----:B------:R-:W-:Y:S01]  /*2820*/  UMOV UR25, 0x400 ;  /* 0x0000040000197882 */ /* 0x000fe20000000000 */
[----:B------:R-:W-:Y:S02]  /*2830*/  UIADD3 UR5, UPT, UPT, UR6, -UR9, URZ ;  /* 0x8000000906057290 */ /* 0x000fe4000fffe0ff */
[----:B------:R-:W3:Y:S02]  /*2840*/  S2UR UR24, SR_CgaCtaId ;  /* 0x00000000001879c3 */ /* 0x000ee40000008800 */
[----:B------:R-:W-:-:S04]  /*2850*/  USHF.R.U32.HI UR5, URZ, UR16, UR5 ;  /* 0x00000010ff057299 */ /* 0x000fc80008011605 */
[----:B------:R-:W-:Y:S01]  /*2860*/  UIADD3 UR5, UPT, UPT, UR9, UR5, URZ ;  /* 0x0000000509057290 */ /* 0x000fe2000fffe0ff */
[----:B------:R-:W4:Y:S03]  /*2870*/  LDCU UR9, c[0x0][0x378] ;  /* 0x00006f00ff0977ac */ /* 0x000f260008000800 */
[----:B------:R-:W-:-:S04]  /*2880*/  USHF.R.U32.HI UR5, URZ, UR15, UR5 ;  /* 0x0000000fff057299 */ /* 0x000fc80008011605 */
[----:B------:R-:W-:-:S04]  /*2890*/  UIADD3 UR5, UPT, UPT, -UR5, URZ, URZ ;  /* 0x000000ff05057290 */ /* 0x000fc8000fffe1ff */
[----:B------:R-:W-:Y:S02]  /*28a0*/  UIMAD UR4, UR4, UR5, UR6 ;  /* 0x00000005040472a4 */ /* 0x000fe4000f8e0206 */
[----:B------:R-:W-:Y:S02]  /*28b0*/  UIADD3 UR6, UPT, UPT, -UR6, URZ, URZ ;  /* 0x000000ff06067290 */ /* 0x000fe4000fffe1ff */
[----:B----4-:R-:W-:-:S03]  /*28c0*/  UIMAD UR9, UR10, UR9, URZ ;  /* 0x000000090a0972a4 */ /* 0x010fc6000f8e02ff */
[----:B------:R-:W4:Y:S01]  /*28d0*/  LDCU UR5, c[0x0][0x5cc] ;  /* 0x0000b980ff0577ac */ /* 0x000f220008000800 */
[----:B------:R-:W-:-:S04]  /*28e0*/  USHF.R.S32.HI UR32, URZ, 0x1f, UR9 ;  /* 0x0000001fff207899 */ /* 0x000fc80008011409 */
[----:B------:R-:W-:Y:S02]  /*28f0*/  ULEA.HI UR32, UR32, UR9, URZ, 0x3 ;  /* 0x0000000920207291 */ /* 0x000fe4000f8f18ff */
[----:B-1234-:R-:W-:-:S12]  /*2900*/  UIMAD UR6, UR5, UR6, UR8 ;  /* 0x00000006050672a4 */ /* 0x01efd8000f8e0208 */
.L_x_50:
[----:B------:R-:W-:Y:S01]  /*2910*/  IMAD.U32 R0, RZ, RZ, UR24 ;  /* 0x00000018ff007e24 */ /* 0x000fe2000f8e00ff */
[----:B------:R-:W-:Y:S01]  /*2920*/  SHF.L.U32 R6, R2, 0x1f, RZ ;  /* 0x0000001f02067819 */ /* 0x000fe200000006ff */
[----:B------:R-:W-:Y:S02]  /*2930*/  USHF.L.U32 UR6, UR6, 0x2, URZ ;  /* 0x0000000206067899 */ /* 0x000fe400080006ff */
[----:B------:R-:W-:Y:S01]  /*2940*/  UIADD3 UR36, UPT, UPT, UR4, UR4, URZ ;  /* 0x0000000404247290 */ /* 0x000fe2000fffe0ff */
[----:B------:R-:W-:Y:S01]  /*2950*/  R2UR UR5, R0 ;  /* 0x00000000000572ca */ /* 0x000fe200000e0000 */
[----:B------:R-:W-:Y:S01]  /*2960*/  ULOP3.LUT UR8, UR6, 0x3, UR21, 0xf8, !UPT ;  /* 0x0000000306087892 */ /* 0x000fe2000f8ef815 */
[----:B------:R-:W1:Y:S03]  /*2970*/  LDCU UR37, c[0x0][0x5e4] ;  /* 0x0000bc80ff2577ac */ /* 0x000e660008000800 */
[----:B------:R-:W-:-:S02]  /*2980*/  ULEA.HI UR6, UR6, UR8, URZ, 0x1 ;  /* 0x0000000806067291 */ /* 0x000fc4000f8f08ff */
[----:B------:R-:W-:Y:S02]  /*2990*/  ULEA UR33, UR29, UR31, 0x7 ;  /* 0x0000001f1d217291 */ /* 0x000fe4000f8e38ff */
[----:B------:R-:W-:-:S04]  /*29a0*/  ULOP3.LUT UR36, UR36, 0x1, UR26, 0xf8, !UPT ;  /* 0x0000000124247892 */ /* 0x000fc8000f8ef81a */
[----:B------:R-:W-:Y:S02]  /*29b0*/  ULEA UR5, UR5, UR25, 0x18 ;  /* 0x0000001905057291 */ /* 0x000fe4000f8ec0ff */
[----:B------:R-:W-:Y:S02]  /*29c0*/  UPLOP3.LUT UP2, UPT, UPT, UPT, UPT, 0x80, 0x8 ;  /* 0x000000000008789c */ /* 0x000fe40003f4f070 */
[----:B------:R-:W-:Y:S02]  /*29d0*/  ULEA UR27, UR29, UR5, 0x3 ;  /* 0x000000051d1b7291 */ /* 0x000fe4000f8e18ff */
[----:B------:R-:W-:-:S04]  /*29e0*/  ULOP3.LUT UR5, UR6, 0xfffffffe, URZ, 0xc0, !UPT ;  /* 0xfffffffe06057892 */ /* 0x000fc8000f8ec0ff */
[----:B------:R-:W-:Y:S02]  /*29f0*/  UISETP.NE.AND UP0, UPT, UR8, UR5, UPT ;  /* 0x000000050800728c */ /* 0x000fe4000bf05270 */
[----:B------:R-:W-:Y:S01]  /*2a00*/  USHF.R.U32.HI UR5, URZ, 0x1, UR6 ;  /* 0x00000001ff057899 */ /* 0x000fe20008011606 */
[----:B------:R-:W2:Y:S01]  /*2a10*/  SYNCS.PHASECHK.TRANS64.TRYWAIT P0, [UR27+0x70], R6 ;  /* 0x00007006ff0075a7 */ /* 0x000ea2000800111b */
[----:B------:R-:W-:Y:S02]  /*2a20*/  UISETP.LT.AND UP0, UPT, UR8, URZ, UP0 ;  /* 0x000000ff0800728c */ /* 0x000fe40008701270 */
[----:B------:R-:W-:-:S09]  /*2a30*/  UIADD3 UR10, UPT, UPT, UR5, -0x1, URZ ;  /* 0xffffffff050a7890 */ /* 0x000fd2000fffe0ff */
[----:B------:R-:W-:-:S04]  /*2a40*/  @!UP0 UIADD3 UR10, UPT, UPT, UR5, URZ, URZ ;  /* 0x000000ff050a8290 */ /* 0x000fc8000fffe0ff */
[----:B------:R-:W-:Y:S01]  /*2a50*/  ULEA UR10, UR10, UR22, 0x8 ;  /* 0x000000160a0a7291 */ /* 0x000fe2000f8e40ff */
[----:B-12---:R-:W-:Y:S11]  /*2a60*/  @!P0 BRA `(.L_x_47) ;  /* 0x00000020007c8947 */ /* 0x006ff60003800000 */
.L_x_66:
[----:B------:R-:W-:-:S05]  /*2a70*/  UMOV UR13, URZ ;  /* 0x000000ff000d7c82 */ /* 0x000fca0008000000 */
.L_x_49:
[----:B------:R-:W-:Y:S02]  /*2a80*/  USHF.L.U32 UR9, UR13, 0x5, URZ ;  /* 0x000000050d097899 */ /* 0x000fe400080006ff */
[----:B------:R-:W-:Y:S02]  /*2a90*/  UISETP.NE.AND UP0, UPT, UR23, URZ, UPT ;  /* 0x000000ff1700728c */ /* 0x000fe4000bf05270 */
[----:B------:R-:W-:-:S09]  /*2aa0*/  UIADD3 UR4, UPT, UPT, UR33, UR9, URZ ;  /* 0x0000000921047290 */ /* 0x000fd2000fffe0ff */
[----:B-1----:R-:W2:Y:S01]  /*2ab0*/  LDTM.x32 R36, tmem[UR4+0x20] ;  /* 0x00002004002479ee */ /* 0x002ea200082c0000 */
[----:B-1----:R-:W1:Y:S01]  /*2ac0*/  LDTM.x32 R4, tmem[UR4] ;  /* 0x00000004000479ee */ /* 0x002e6200082c0000 */
[----:B------:R-:W-:-:S04]  /*2ad0*/  ULEA UR4, UR30, UR13, 0x2 ;  /* 0x0000000d1e047291 */ /* 0x000fc8000f8e10ff */
[----:B------:R-:W-:-:S04]  /*2ae0*/  USHF.R.S32.HI UR8, URZ, 0x1f, UR4 ;  /* 0x0000001fff087899 */ /* 0x000fc80008011404 */
[----:B------:R-:W-:-:S04]  /*2af0*/  ULEA.HI UR8, UR8, UR4, URZ, 0x2 ;  /* 0x0000000408087291 */ /* 0x000fc8000f8f10ff */
[----:B------:R-:W-:-:S04]  /*2b00*/  ULOP3.LUT UR8, UR8, 0xfffffffc, URZ, 0xc0, !UPT ;  /* 0xfffffffc08087892 */ /* 0x000fc8000f8ec0ff */
[----:B------:R-:W-:Y:S02]  /*2b10*/  UIADD3 UR8, UPT, UPT, UR4, -UR8, URZ ;  /* 0x8000000804087290 */ /* 0x000fe4000fffe0ff */
[----:B------:R-:W-:Y:S01]  /*2b20*/  UIADD3 UR4, UPT, UPT, UR4, 0x1, URZ ;  /* 0x0000000104047890 */ /* 0x000fe2000fffe0ff */
[----:B--2---:R-:W-:Y:S01]  /*2b30*/  FMUL R58, R58, UR37 ;  /* 0x000000253a3a7c20 */ /* 0x004fe20008400000 */
[----:B-1----:R-:W-:Y:S01]  /*2b40*/  FMUL R11, R11, UR37 ;  /* 0x000000250b0b7c20 */ /* 0x002fe20008400000 */
[----:B------:R-:W-:Y:S01]  /*2b50*/  FMUL R10, R10, UR37 ;  /* 0x000000250a0a7c20 */ /* 0x000fe20008400000 */
[----:B------:R-:W-:Y:S01]  /*2b60*/  FMUL R9, R9, UR37 ;  /* 0x0000002509097c20 */ /* 0x000fe20008400000 */
[----:B------:R-:W-:Y:S01]  /*2b70*/  FMUL R8, R8, UR37 ;  /* 0x0000002508087c20 */ /* 0x000fe20008400000 */
[----:B------:R-:W-:Y:S01]  /*2b80*/  FMUL R75, R7, UR37 ;  /* 0x00000025074b7c20 */ /* 0x000fe20008400000 */
[----:B------:R-:W-:Y:S01]  /*2b90*/  FMUL R76, R6, UR37 ;  /* 0x00000025064c7c20 */ /* 0x000fe20008400000 */
[----:B------:R-:W-:Y:S01]  /*2ba0*/  FMUL R77, R5, UR37 ;  /* 0x00000025054d7c20 */ /* 0x000fe20008400000 */
[----:B------:R-:W-:Y:S01]  /*2bb0*/  FMUL R80, R4, UR37 ;  /* 0x0000002504507c20 */ /* 0x000fe20008400000 */
[----:B------:R-:W-:Y:S01]  /*2bc0*/  MOV R78, UR8 ;  /* 0x00000008004e7c02 */ /* 0x000fe20008000f00 */
[----:B------:R-:W-:Y:S01]  /*2bd0*/  FMUL R84, R58, -1.4426950216293334961 ;  /* 0xbfb8aa3b3a547820 */ /* 0x000fe20000400000 */
[----:B------:R-:W-:Y:S01]  /*2be0*/  F2FP.BF16.F32.PACK_AB R7, R11, R10 ;  /* 0x0000000a0b07723e */ /* 0x000fe200000010ff */
[----:B------:R-:W-:Y:S01]  /*2bf0*/  FMUL R19, R19, UR37 ;  /* 0x0000002513137c20 */ /* 0x000fe20008400000 */
[----:B------:R-:W-:Y:S01]  /*2c00*/  F2FP.BF16.F32.PACK_AB R6, R9, R8 ;  /* 0x000000080906723e */ /* 0x000fe200000010ff */
[----:B------:R-:W-:Y:S01]  /*2c10*/  FMUL R18, R18, UR37 ;  /* 0x0000002512127c20 */ /* 0x000fe20008400000 */
[----:B------:R-:W-:Y:S01]  /*2c20*/  F2FP.BF16.F32.PACK_AB R5, R75, R76 ;  /* 0x0000004c4b05723e */ /* 0x000fe200000010ff */
[----:B------:R-:W-:Y:S01]  /*2c30*/  FMUL R17, R17, UR37 ;  /* 0x0000002511117c20 */ /* 0x000fe20008400000 */
[----:B------:R-:W-:Y:S01]  /*2c40*/  F2FP.BF16.F32.PACK_AB R4, R77, R80 ;  /* 0x000000504d04723e */ /* 0x000fe200000010ff */
[----:B------:R-:W-:Y:S01]  /*2c50*/  FMUL R16, R16, UR37 ;  /* 0x0000002510107c20 */ /* 0x000fe20008400000 */
[----:B------:R-:W-:Y:S01]  /*2c60*/  LEA R79, R78, R3, 0xd ;  /* 0x000000034e4f7211 */ /* 0x000fe200078e68ff */
[----:B------:R-:W-:Y:S01]  /*2c70*/  FMUL R15, R15, UR37 ;  /* 0x000000250f0f7c20 */ /* 0x000fe20008400000 */
[----:B------:R-:W-:Y:S01]  /*2c80*/  FMUL R14, R14, UR37 ;  /* 0x000000250e0e7c20 */ /* 0x000fe20008400000 */
[----:B------:R-:W-:Y:S01]  /*2c90*/  FMUL R13, R13, UR37 ;  /* 0x000000250d0d7c20 */ /* 0x000fe20008400000 */
[----:B------:R-:W-:Y:S01]  /*2ca0*/  FMUL R82, R12, UR37 ;  /* 0x000000250c527c20 */ /* 0x000fe20008400000 */
[----:B------:R-:W1:Y:S01]  /*2cb0*/  MUFU.EX2 R84, R84 ;  /* 0x0000005400547308 */ /* 0x000e620000000800 */
[----:B------:R2:W-:Y:S01]  /*2cc0*/  STS.128 [R79], R4 ;  /* 0x000000044f007388 */ /* 0x0005e20000000c00 */
[----:B------:R-:W-:Y:S01]  /*2cd0*/  FMUL R12, R57, UR37 ;  /* 0x00000025390c7c20 */ /* 0x000fe20008400000 */
        /* <DEDUP_REMOVED lines=8> */
[----:B------:R-:W-:Y:S01]  /*2d60*/  LEA R27, R78, R69, 0xd ;  /* 0x000000454e1b7211 */ /* 0x000fe200078e68ff */
[----:B------:R-:W-:Y:S01]  /*2d70*/  FMUL R59, R59, UR37 ;  /* 0x000000253b3b7c20 */ /* 0x000fe20008400000 */
[----:B------:R-:W-:Y:S01]  /*2d80*/  FMUL R87, R12, -1.4426950216293334961 ;  /* 0xbfb8aa3b0c577820 */ /* 0x000fe20000400000 */
[----:B------:R-:W-:Y:S01]  /*2d90*/  FMUL R54, R54, UR37 ;  /* 0x0000002536367c20 */ /* 0x000fe20008400000 */
[----:B------:R-:W-:Y:S01]  /*2da0*/  FMUL R83, R57, -1.4426950216293334961 ;  /* 0xbfb8aa3b39537820 */ /* 0x000fe20000400000 */
[----:B------:R-:W-:Y:S01]  /*2db0*/  FMUL R81, R59, -1.4426950216293334961 ;  /* 0xbfb8aa3b3b517820 */ /* 0x000fe20000400000 */
[----:B-1----:R-:W-:Y:S01]  /*2dc0*/  FADD R91, R84, 1 ;  /* 0x3f800000545b7421 */ /* 0x002fe20000000000 */
[----:B------:R-:W-:Y:S01]  /*2dd0*/  FMUL R21, R54, -1.4426950216293334961 ;  /* 0xbfb8aa3b36157820 */ /* 0x000fe20000400000 */
[----:B------:R-:W-:Y:S01]  /*2de0*/  MUFU.EX2 R87, R87 ;  /* 0x0000005700577308 */ /* 0x000fe20000000800 */
[----:B------:R-:W-:Y:S01]  /*2df0*/  FMUL R55, R55, UR37 ;  /* 0x0000002537377c20 */ /* 0x000fe20008400000 */
[----:B------:R-:W-:Y:S01]  /*2e00*/  FMUL R48, R48, UR37 ;  /* 0x0000002530307c20 */ /* 0x000fe20008400000 */
[----:B------:R-:W-:Y:S01]  /*2e10*/  FMUL R50, R50, UR37 ;  /* 0x0000002532327c20 */ /* 0x000fe20008400000 */
[----:B------:R-:W-:Y:S01]  /*2e20*/  FMUL R49, R49, UR37 ;  /* 0x0000002531317c20 */ /* 0x000fe20008400000 */
[----:B------:R-:W-:Y:S01]  /*2e30*/  FMUL R24, R55, -1.4426950216293334961 ;  /* 0xbfb8aa3b37187820 */ /* 0x000fe20000400000 */
[----:B------:R-:W-:Y:S01]  /*2e40*/  FMUL R94, R48, -1.4426950216293334961 ;  /* 0xbfb8aa3b305e7820 */ /* 0x000fe20000400000 */
[----:B------:R-:W-:Y:S01]  /*2e50*/  FMUL R51, R51, UR37 ;  /* 0x0000002533337c20 */ /* 0x000fe20008400000 */
[----:B------:R-:W1:Y:S01]  /*2e60*/  MUFU.EX2 R81, R81 ;  /* 0x0000005100517308 */ /* 0x000e620000000800 */
[----:B------:R-:W-:Y:S01]  /*2e70*/  FMUL R46, R46, UR37 ;  /* 0x000000252e2e7c20 */ /* 0x000fe20008400000 */
[----:B------:R-:W-:Y:S01]  /*2e80*/  FMUL R44, R44, UR37 ;  /* 0x000000252c2c7c20 */ /* 0x000fe20008400000 */
[----:B------:R-:W-:Y:S01]  /*2e90*/  FMUL R93, R49, -1.4426950216293334961 ;  /* 0xbfb8aa3b315d7820 */ /* 0x000fe20000400000 */
[----:B------:R-:W-:Y:S01]  /*2ea0*/  FMUL R47, R47, UR37 ;  /* 0x000000252f2f7c20 */ /* 0x000fe20008400000 */
[----:B--2---:R-:W-:Y:S01]  /*2eb0*/  F2FP.BF16.F32.PACK_AB R7, R19, R18 ;  /* 0x000000121307723e */ /* 0x004fe200000010ff */
[----:B------:R-:W-:Y:S01]  /*2ec0*/  FMUL R88, R51, -1.4426950216293334961 ;  /* 0xbfb8aa3b33587820 */ /* 0x000fe20000400000 */
[----:B------:R-:W-:Y:S01]  /*2ed0*/  F2FP.BF16.F32.PACK_AB R6, R17, R16 ;  /* 0x000000101106723e */ /* 0x000fe200000010ff */
[----:B------:R-:W2:Y:S01]  /*2ee0*/  MUFU.EX2 R21, R21 ;  /* 0x0000001500157308 */ /* 0x000ea20000000800 */
[----:B------:R-:W-:Y:S01]  /*2ef0*/  F2FP.BF16.F32.PACK_AB R5, R15, R14 ;  /* 0x0000000e0f05723e */ /* 0x000fe200000010ff */
[----:B------:R-:W-:Y:S01]  /*2f00*/  FMUL R90, R44, -1.4426950216293334961 ;  /* 0xbfb8aa3b2c5a7820 */ /* 0x000fe20000400000 */
[----:B------:R-:W-:Y:S01]  /*2f10*/  F2FP.BF16.F32.PACK_AB R4, R13, R82 ;  /* 0x000000520d04723e */ /* 0x000fe200000010ff */
[----:B------:R-:W-:Y:S01]  /*2f20*/  FMUL R89, R47, -1.4426950216293334961 ;  /* 0xbfb8aa3b2f597820 */ /* 0x000fe20000400000 */
[----:B------:R-:W-:Y:S01]  /*2f30*/  LEA R79, R78, R68, 0xd ;  /* 0x000000444e4f7211 */ /* 0x000fe200078e68ff */
[----:B------:R-:W-:Y:S01]  /*2f40*/  FMUL R45, R45, UR37 ;  /* 0x000000252d2d7c20 */ /* 0x000fe20008400000 */
[----:B------:R-:W-:Y:S01]  /*2f50*/  FMUL R42, R42, UR37 ;  /* 0x000000252a2a7c20 */ /* 0x000fe20008400000 */
[----:B------:R-:W-:Y:S01]  /*2f60*/  MUFU.EX2 R24, R24 ;  /* 0x0000001800187308 */ /* 0x000fe20000000800 */
[----:B-1----:R-:W-:Y:S01]  /*2f70*/  FADD R81, R81, 1 ;  /* 0x3f80000051517421 */ /* 0x002fe20000000000 */
[----:B------:R1:W-:Y:S01]  /*2f80*/  STS.128 [R79], R4 ;  /* 0x000000044f007388 */ /* 0x0003e20000000c00 */
[----:B------:R-:W-:Y:S01]  /*2f90*/  FMUL R86, R45, -1.4426950216293334961 ;  /* 0xbfb8aa3b2d567820 */ /* 0x000fe20000400000 */
[----:B------:R-:W-:Y:S01]  /*2fa0*/  FMUL R39, R39, UR37 ;  /* 0x0000002527277c20 */ /* 0x000fe20008400000 */
[----:B------:R-:W-:Y:S01]  /*2fb0*/  FMUL R66, R66, UR37 ;  /* 0x0000002542427c20 */ /* 0x000fe20008400000 */
[----:B------:R-:W-:Y:S01]  /*2fc0*/  FMUL R64, R64, UR37 ;  /* 0x0000002540407c20 */ /* 0x000fe20008400000 */
[----:B------:R-:W-:Y:S01]  /*2fd0*/  FMUL R63, R63, UR37 ;  /* 0x000000253f3f7c20 */ /* 0x000fe20008400000 */
[----:B------:R2:W-:Y:S01]  /*2fe0*/  MUFU.RCP R84, R81 ;  /* 0x0000005100547308 */ /* 0x0005e20000001000 */
[----:B------:R-:W-:Y:S01]  /*2ff0*/  FMUL R67, R67, UR37 ;  /* 0x0000002543437c20 */ /* 0x000fe20008400000 */
[----:B------:R-:W-:Y:S01]  /*3000*/  FMUL R65, R65, UR37 ;  /* 0x0000002541417c20 */ /* 0x000fe20008400000 */
[----:B------:R-:W-:Y:S01]  /*3010*/  FMUL R60, R60, UR37 ;  /* 0x000000253c3c7c20 */ /* 0x000fe20008400000 */
[----:B------:R-:W-:Y:S01]  /*3020*/  USHF.R.S32.HI UR6, URZ, 0x1f, UR4 ;  /* 0x0000001fff067899 */ /* 0x000fe20008011404 */
[----:B------:R-:W-:Y:S01]  /*3030*/  FMUL R29, R29, UR37 ;  /* 0x000000251d1d7c20 */ /* 0x000fe20008400000 */
[----:B------:R-:W-:-:S02]  /*3040*/  LEA R78, R78, R70, 0xd ;  /* 0x000000464e4e7211 */ /* 0x000fc400078e68ff */
[----:B------:R-:W-:Y:S01]  /*3050*/  MUFU.EX2 R94, R94 ;  /* 0x0000005e005e7308 */ /* 0x000fe20000000800 */
[----:B------:R-:W-:-:S04]  /*3060*/  ULEA.HI UR6, UR6, UR4, URZ, 0x2 ;  /* 0x0000000406067291 */ /* 0x000fc8000f8f10ff */
[----:B------:R-:W-:-:S03]  /*3070*/  ULOP3.LUT UR6, UR6, 0xfffffffc, URZ, 0xc0, !UPT ;  /* 0xfffffffc06067892 */ /* 0x000fc6000f8ec0ff */
[----:B------:R-:W-:Y:S01]  /*3080*/  MUFU.EX2 R93, R93 ;  /* 0x0000005d005d7308 */ /* 0x000fe20000000800 */
[----:B--2---:R-:W-:Y:S01]  /*3090*/  FADD R81, R21, 1 ;  /* 0x3f80000015517421 */ /* 0x004fe20000000000 */
[----:B------:R-:W-:Y:S02]  /*30a0*/  UIADD3 UR6, UPT, UPT, UR4, -UR6, URZ ;  /* 0x8000000604067290 */ /* 0x000fe4000fffe0ff */
[----:B------:R-:W-:-:S04]  /*30b0*/  USHF.R.U32.HI UR4, URZ, 0x1, UR13 ;  /* 0x00000001ff047899 */ /* 0x000fc8000801160d */
[----:B------:R-:W2:Y:S01]  /*30c0*/  MUFU.RCP R81, R81 ;  /* 0x0000005100517308 */ /* 0x000ea20000001000 */
[----:B-1----:R-:W-:Y:S01]  /*30d0*/  FMUL R79, R20, UR37 ;  /* 0x00000025144f7c20 */ /* 0x002fe20008400000 */
[----:B------:R-:W-:Y:S01]  /*30e0*/  F2FP.BF16.F32.PACK_AB R7, R85, R92 ;  /* 0x0000005c5507723e */ /* 0x000fe200000010ff */
[----:B------:R-:W-:Y:S01]  /*30f0*/  ULEA UR4, UR30, UR4, 0x2 ;  /* 0x000000041e047291 */ /* 0x000fe2000f8e10ff */
[----:B------:R-:W-:Y:S02]  /*3100*/  F2FP.BF16.F32.PACK_AB R6, R25, R26 ;  /* 0x0000001a1906723e */ /* 0x000fe400000010ff */
[----:B------:R-:W-:Y:S01]  /*3110*/  F2FP.BF16.F32.PACK_AB R5, R23, R22 ;  /* 0x000000161705723e */ /* 0x000fe200000010ff */
[----:B------:R-:W-:Y:S01]  /*3120*/  ULEA.HI UR12, UR4, UR4, URZ, 0x1 ;  /* 0x00000004040c7291 */ /* 0x000fe2000f8f08ff */
[----:B------:R-:W-:Y:S01]  /*3130*/  F2FP.BF16.F32.PACK_AB R4, R56, R79 ;  /* 0x0000004f3804723e */ /* 0x000fe200000010ff */
[----:B------:R1:W3:Y:S02]  /*3140*/  MUFU.EX2 R20, R83 ;  /* 0x0000005300147308 */ /* 0x0002e40000000800 */
[----:B------:R-:W-:-:S02]  /*3150*/  ULOP3.LUT UR12, UR12, 0xfffffffe, URZ, 0xc0, !UPT ;  /* 0xfffffffe0c0c7892 */ /* 0x000fc4000f8ec0ff */
[----:B------:R3:W-:Y:S02]  /*3160*/  STS.128 [R27], R4 ;  /* 0x000000041b007388 */ /* 0x0007e40000000c00 */
[----:B------:R-:W-:Y:S01]  /*3170*/  UIADD3 UR12, UPT, UPT, UR4, -UR12, URZ ;  /* 0x8000000c040c7290 */ /* 0x000fe2000fffe0ff */
[----:B--2---:R-:W-:Y:S01]  /*3180*/  FMUL R81, R54, R81 ;  /* 0x0000005136517220 */ /* 0x004fe20000400000 */
[----:B------:R-:W-:Y:S03]  /*3190*/  MUFU.EX2 R88, R88 ;  /* 0x0000005800587308 */ /* 0x000fe60000000800 */
[----:B------:R-:W-:Y:S01]  /*31a0*/  FMUL R22, R22, R81 ;  /* 0x0000005116167220 */ /* 0x000fe20000400000 */
[----:B-1----:R-:W-:-:S04]  /*31b0*/  FMUL R83, R50, -1.4426950216293334961 ;  /* 0xbfb8aa3b32537820 */ /* 0x002fc80000400000 */
[----:B------:R-:W1:Y:S08]  /*31c0*/  MUFU.EX2 R90, R90 ;  /* 0x0000005a005a7308 */ /* 0x000e700000000800 */
[----:B------:R-:W-:Y:S08]  /*31d0*/  MUFU.EX2 R89, R89 ;  /* 0x0000005900597308 */ /* 0x000ff00000000800 */
[----:B------:R-:W-:Y:S01]  /*31e0*/  MUFU.EX2 R86, R86 ;  /* 0x0000005600567308 */ /* 0x000fe20000000800 */
[----:B---3--:R-:W-:Y:S01]  /*31f0*/  FADD R6, R20, 1 ;  /* 0x3f80000014067421 */ /* 0x008fe20000000000 */
[----:B------:R-:W-:Y:S01]  /*3200*/  FMUL R20, R59, R84 ;  /* 0x000000543b147220 */ /* 0x000fe20000400000 */
[----:B------:R-:W-:Y:S01]  /*3210*/  FMUL R7, R43, UR37 ;  /* 0x000000252b077c20 */ /* 0x000fe20008400000 */
[----:B-1----:R-:W-:-:S02]  /*3220*/  FADD R90, R90, 1 ;  /* 0x3f8000005a5a7421 */ /* 0x002fc40000000000 */
[----:B------:R-:W-:Y:S01]  /*3230*/  FMUL R20, R85, R20 ;  /* 0x0000001455147220 */ /* 0x000fe20000400000 */
[----:B------:R-:W-:Y:S01]  /*3240*/  FMUL R43, R7, -1.4426950216293334961 ;  /* 0xbfb8aa3b072b7820 */ /* 0x000fe20000400000 */
[----:B------:R-:W1:Y:S08]  /*3250*/  MUFU.RCP R5, R91 ;  /* 0x0000005b00057308 */ /* 0x000e700000001000 */
[----:B------:R-:W2:Y:S08]  /*3260*/  MUFU.RCP R6, R6 ;  /* 0x0000000600067308 */ /* 0x000eb00000001000 */
[----:B------:R3:W4:Y:S01]  /*3270*/  MUFU.EX2 R4, R83 ;  /* 0x0000005300047308 */ /* 0x0007220000000800 */
[----:B-1----:R-:W-:-:S04]  /*3280*/  FMUL R5, R58, R5 ;  /* 0x000000053a057220 */ /* 0x002fc80000400000 */
[----:B------:R-:W-:Y:S01]  /*3290*/  FMUL R27, R92, R5 ;  /* 0x000000055c1b7220 */ /* 0x000fe20000400000 */
[----:B------:R-:W-:Y:S01]  /*32a0*/  FADD R5, R87, 1 ;  /* 0x3f80000057057421 */ /* 0x000fe20000000000 */
[----:B------:R-:W-:Y:S01]  /*32b0*/  FMUL R92, R42, -1.4426950216293334961 ;  /* 0xbfb8aa3b2a5c7820 */ /* 0x000fe20000400000 */
[----:B------:R-:W-:Y:S01]  /*32c0*/  MUFU.EX2 R43, R43 ;  /* 0x0000002b002b7308 */ /* 0x000fe20000000800 */
[----:B--2---:R-:W-:Y:S01]  /*32d0*/  FMUL R21, R57, R6 ;  /* 0x0000000639157220 */ /* 0x004fe20000400000 */
[----:B------:R-:W-:Y:S01]  /*32e0*/  FMUL R6, R41, UR37 ;  /* 0x0000002529067c20 */ /* 0x000fe20008400000 */
[----:B------:R-:W-:Y:S01]  /*32f0*/  FADD R41, R94, 1 ;  /* 0x3f8000005e297421 */ /* 0x000fe20000000000 */
[----:B------:R-:W-:Y:S01]  /*3300*/  FMUL R87, R39, -1.4426950216293334961 ;  /* 0xbfb8aa3b27577820 */ /* 0x000fe20000400000 */
[----:B------:R-:W-:Y:S01]  /*3310*/  FMUL R26, R26, R21 ;  /* 0x000000151a1a7220 */ /* 0x000fe20000400000 */
[----:B------:R-:W-:Y:S01]  /*3320*/  FMUL R85, R6, -1.4426950216293334961 ;  /* 0xbfb8aa3b06557820 */ /* 0x000fe20000400000 */
[----:B------:R-:W-:Y:S01]  /*3330*/  F2FP.BF16.F32.PACK_AB R27, R20, R27 ;  /* 0x0000001b141b723e */ /* 0x000fe200000010ff */
[----:B------:R-:W1:Y:S01]  /*3340*/  MUFU.RCP R5, R5 ;  /* 0x0000000500057308 */ /* 0x000e620000001000 */
[----:B---3--:R-:W-:Y:S01]  /*3350*/  FMUL R83, R46, -1.4426950216293334961 ;  /* 0xbfb8aa3b2e537820 */ /* 0x008fe20000400000 */
[----:B----4-:R-:W-:-:S06]  /*3360*/  FADD R81, R4, 1 ;  /* 0x3f80000004517421 */ /* 0x010fcc0000000000 */
[----:B------:R-:W2:Y:S08]  /*3370*/  MUFU.RCP R41, R41 ;  /* 0x0000002900297308 */ /* 0x000eb00000001000 */
[----:B------:R-:W3:Y:S01]  /*3380*/  MUFU.EX2 R83, R83 ;  /* 0x0000005300537308 */ /* 0x000ee20000000800 */
[----:B-1----:R-:W-:Y:S01]  /*3390*/  FMUL R84, R12, R5 ;  /* 0x000000050c547220 */ /* 0x002fe20000400000 */
[----:B------:R-:W-:Y:S01]  /*33a0*/  FMUL R5, R40, UR37 ;  /* 0x0000002528057c20 */ /* 0x000fe20008400000 */
[----:B------:R-:W-:-:S02]  /*33b0*/  FADD R40, R24, 1 ;  /* 0x3f80000018287421 */ /* 0x000fc40000000000 */
[----:B------:R-:W-:Y:S01]  /*33c0*/  FMUL R21, R25, R84 ;  /* 0x0000005419157220 */ /* 0x000fe20000400000 */
[----:B------:R-:W-:Y:S01]  /*33d0*/  FADD R84, R88, 1 ;  /* 0x3f80000058547421 */ /* 0x000fe20000000000 */
[----:B------:R-:W-:Y:S01]  /*33e0*/  FMUL R91, R5, -1.4426950216293334961 ;  /* 0xbfb8aa3b055b7820 */ /* 0x000fe20000400000 */
[----:B------:R-:W1:Y:S01]  /*33f0*/  MUFU.RCP R24, R40 ;  /* 0x0000002800187308 */ /* 0x000e620000001000 */
[----:B--2---:R-:W-:Y:S01]  /*3400*/  FMUL R41, R48, R41 ;  /* 0x0000002930297220 */ /* 0x004fe20000400000 */
[----:B------:R-:W-:-:S06]  /*3410*/  F2FP.BF16.F32.PACK_AB R26, R21, R26 ;  /* 0x0000001a151a723e */ /* 0x000fcc00000010ff */
[----:B------:R-:W2:Y:S01]  /*3420*/  MUFU.RCP R81, R81 ;  /* 0x0000005100517308 */ /* 0x000ea20000001000 */
[----:B---3--:R-:W-:Y:S01]  /*3430*/  FADD R94, R83, 1 ;  /* 0x3f800000535e7421 */ /* 0x008fe20000000000 */
[----:B------:R-:W-:-:S06]  /*3440*/  FMUL R83, R53, UR37 ;  /* 0x0000002535537c20 */ /* 0x000fcc0008400000 */
[----:B------:R-:W-:Y:S01]  /*3450*/  MUFU.RCP R53, R90 ;  /* 0x0000005a00357308 */ /* 0x000fe20000001000 */
[----:B-1----:R-:W-:Y:S01]  /*3460*/  FMUL R4, R55, R24 ;  /* 0x0000001837047220 */ /* 0x002fe20000400000 */
[----:B------:R-:W-:-:S03]  /*3470*/  FMUL R40, R37, UR37 ;  /* 0x0000002525287c20 */ /* 0x000fc60008400000 */
[----:B------:R-:W-:Y:S01]  /*3480*/  FMUL R25, R23, R4 ;  /* 0x0000000417197220 */ /* 0x000fe20000400000 */
[----:B------:R-:W-:Y:S01]  /*3490*/  FMUL R4, R38, UR37 ;  /* 0x0000002526047c20 */ /* 0x000fe20008400000 */
[----:B------:R-:W-:Y:S01]  /*34a0*/  FADD R38, R93, 1 ;  /* 0x3f8000005d267421 */ /* 0x000fe20000000000 */
[----:B------:R-:W-:Y:S01]  /*34b0*/  FADD R93, R89, 1 ;  /* 0x3f800000595d7421 */ /* 0x000fe20000000000 */
[----:B--2---:R-:W-:Y:S01]  /*34c0*/  FMUL R23, R50, R81 ;  /* 0x0000005132177220 */ /* 0x004fe20000400000 */
[----:B------:R-:W-:Y:S01]  /*34d0*/  FMUL R81, R36, UR37 ;  /* 0x0000002524517c20 */ /* 0x000fe20008400000 */
[----:B------:R1:W2:Y:S01]  /*34e0*/  MUFU.RCP R24, R84 ;  /* 0x0000005400187308 */ /* 0x0002a20000001000 */
[----:B------:R-:W-:Y:S01]  /*34f0*/  FMUL R36, R16, R41 ;  /* 0x0000002910247220 */ /* 0x000fe20000400000 */
[----:B------:R-:W-:Y:S01]  /*3500*/  FADD R89, R86, 1 ;  /* 0x3f80000056597421 */ /* 0x000fe20000000000 */
[----:B------:R-:W-:Y:S01]  /*3510*/  FMUL R88, R4, -1.4426950216293334961 ;  /* 0xbfb8aa3b04587820 */ /* 0x000fe20000400000 */
[----:B------:R-:W-:Y:S01]  /*3520*/  FMUL R23, R18, R23 ;  /* 0x0000001712177220 */ /* 0x000fe20000400000 */
[----:B------:R-:W-:Y:S01]  /*3530*/  FMUL R16, R83, -1.4426950216293334961 ;  /* 0xbfb8aa3b53107820 */ /* 0x000fe20000400000 */
[----:B------:R-:W-:Y:S01]  /*3540*/  FMUL R18, R40, -1.4426950216293334961 ;  /* 0xbfb8aa3b28127820 */ /* 0x000fe20000400000 */
[----:B------:R-:W-:Y:S01]  /*3550*/  F2FP.BF16.F32.PACK_AB R25, R25, R22 ;  /* 0x000000161919723e */ /* 0x000fe200000010ff */
[----:B------:R-:W3:Y:S08]  /*3560*/  MUFU.RCP R38, R38 ;  /* 0x0000002600267308 */ /* 0x000ef00000001000 */
[----:B------:R-:W4:Y:S01]  /*3570*/  MUFU.RCP R41, R94 ;  /* 0x0000005e00297308 */ /* 0x000f220000001000 */
[----:B-1----:R-:W-:Y:S01]  /*3580*/  FMUL R84, R52, UR37 ;  /* 0x0000002534547c20 */ /* 0x002fe20008400000 */
[----:B--2---:R-:W-:-:S04]  /*3590*/  FMUL R24, R51, R24 ;  /* 0x0000001833187220 */ /* 0x004fc80000400000 */
[----:B------:R-:W-:Y:S01]  /*35a0*/  FMUL R24, R19, R24 ;  /* 0x0000001813187220 */ /* 0x000fe20000400000 */
[----:B------:R-:W-:Y:S01]  /*35b0*/  FMUL R19, R81, -1.4426950216293334961 ;  /* 0xbfb8aa3b51137820 */ /* 0x000fe20000400000 */
[----:B------:R1:W2:Y:S01]  /*35c0*/  MUFU.RCP R52, R93 ;  /* 0x0000005d00347308 */ /* 0x0002a20000001000 */
[----:B---3--:R-:W-:Y:S02]  /*35d0*/  FMUL R38, R49, R38 ;  /* 0x0000002631267220 */ /* 0x008fe40000400000 */
[----:B------:R-:W-:Y:S02]  /*35e0*/  F2FP.BF16.F32.PACK_AB R23, R24, R23 ;  /* 0x000000171817723e */ /* 0x000fe400000010ff */
[----:B------:R-:W-:Y:S01]  /*35f0*/  FMUL R37, R17, R38 ;  /* 0x0000002611257220 */ /* 0x000fe20000400000 */
[----:B------:R-:W-:Y:S02]  /*3600*/  FMUL R17, R84, -1.4426950216293334961 ;  /* 0xbfb8aa3b54117820 */ /* 0x000fe40000400000 */
[----:B------:R-:W3:Y:S01]  /*3610*/  MUFU.EX2 R92, R92 ;  /* 0x0000005c005c7308 */ /* 0x000ee20000000800 */
[----:B----4-:R-:W-:Y:S01]  /*3620*/  FMUL R41, R46, R41 ;  /* 0x000000292e297220 */ /* 0x010fe20000400000 */
[----:B------:R-:W-:-:S03]  /*3630*/  F2FP.BF16.F32.PACK_AB R22, R37, R36 ;  /* 0x000000242516723e */ /* 0x000fc600000010ff */
[----:B------:R-:W-:Y:S01]  /*3640*/  FMUL R38, R14, R41 ;  /* 0x000000290e267220 */ /* 0x000fe20000400000 */
[----:B------:R-:W-:Y:S02]  /*3650*/  FMUL R14, R67, -1.4426950216293334961 ;  /* 0xbfb8aa3b430e7820 */ /* 0x000fe40000400000 */
[----:B------:R-:W4:Y:S01]  /*3660*/  MUFU.EX2 R91, R91 ;  /* 0x0000005b005b7308 */ /* 0x000f220000000800 */
[----:B-1----:R-:W-:Y:S01]  /*3670*/  FMUL R93, R44, R53 ;  /* 0x000000352c5d7220 */ /* 0x002fe20000400000 */
[----:B--2---:R-:W-:-:S03]  /*3680*/  FMUL R86, R47, R52 ;  /* 0x000000342f567220 */ /* 0x004fc60000400000 */
[----:B------:R-:W-:Y:S01]  /*3690*/  FMUL R82, R82, R93 ;  /* 0x0000005d52527220 */ /* 0x000fe20000400000 */
[----:B------:R-:W-:Y:S01]  /*36a0*/  FMUL R41, R15, R86 ;  /* 0x000000560f297220 */ /* 0x000fe20000400000 */
[----:B------:R-:W-:Y:S01]  /*36b0*/  FADD R93, R43, 1 ;  /* 0x3f8000002b5d7421 */ /* 0x000fe20000000000 */
[----:B------:R-:W1:Y:S01]  /*36c0*/  MUFU.EX2 R85, R85 ;  /* 0x0000005500557308 */ /* 0x000e620000000800 */
[----:B---3--:R-:W-:Y:S01]  /*36d0*/  FADD R92, R92, 1 ;  /* 0x3f8000005c5c7421 */ /* 0x008fe20000000000 */
[----:B------:R-:W-:Y:S01]  /*36e0*/  FMUL R15, R66, -1.4426950216293334961 ;  /* 0xbfb8aa3b420f7820 */ /* 0x000fe20000400000 */
[----:B------:R-:W-:-:S05]  /*36f0*/  F2FP.BF16.F32.PACK_AB R21, R41, R38 ;  /* 0x000000262915723e */ /* 0x000fca00000010ff */
[----:B------:R-:W2:Y:S01]  /*3700*/  MUFU.RCP R52, R89 ;  /* 0x0000005900347308 */ /* 0x000ea20000001000 */
[----:B----4-:R-:W-:-:S07]  /*3710*/  FADD R86, R91, 1 ;  /* 0x3f8000005b567421 */ /* 0x010fce0000000000 */
[----:B------:R-:W3:Y:S01]  /*3720*/  MUFU.RCP R53, R92 ;  /* 0x0000005c00357308 */ /* 0x000ee20000001000 */
[----:B-1----:R-:W-:-:S07]  /*3730*/  FADD R91, R85, 1 ;  /* 0x3f800000555b7421 */ /* 0x002fce0000000000 */
[----:B------:R-:W1:Y:S01]  /*3740*/  MUFU.RCP R90, R93 ;  /* 0x0000005d005a7308 */ /* 0x000e620000001000 */
[----:B--2---:R-:W-:-:S04]  /*3750*/  FMUL R52, R45, R52 ;  /* 0x000000342d347220 */ /* 0x004fc80000400000 */
[----:B------:R-:W-:Y:S01]  /*3760*/  FMUL R43, R13, R52 ;  /* 0x000000340d2b7220 */ /* 0x000fe20000400000 */
[----:B------:R-:W-:Y:S02]  /*3770*/  FMUL R13, R65, -1.4426950216293334961 ;  /* 0xbfb8aa3b410d7820 */ /* 0x000fe40000400000 */
[----:B------:R-:W2:Y:S01]  /*3780*/  MUFU.RCP R86, R86 ;  /* 0x0000005600567308 */ /* 0x000ea20000001000 */
[----:B---3--:R-:W-:Y:S01]  /*3790*/  FMUL R53, R42, R53 ;  /* 0x000000352a357220 */ /* 0x008fe20000400000 */
[----:B------:R-:W-:-:S03]  /*37a0*/  F2FP.BF16.F32.PACK_AB R20, R43, R82 ;  /* 0x000000522b14723e */ /* 0x000fc600000010ff */
[----:B------:R-:W-:Y:S01]  /*37b0*/  FMUL R52, R10, R53 ;  /* 0x000000350a347220 */ /* 0x000fe20000400000 */
[----:B------:R-:W-:Y:S02]  /*37c0*/  FMUL R10, R63, -1.4426950216293334961 ;  /* 0xbfb8aa3b3f0a7820 */ /* 0x000fe40000400000 */
[----:B------:R-:W3:Y:S01]  /*37d0*/  MUFU.RCP R91, R91 ;  /* 0x0000005b005b7308 */ /* 0x000ee20000001000 */
[C---:B-1----:R-:W-:Y:S01]  /*37e0*/  FMUL R90, R7.reuse, R90 ;  /* 0x0000005a075a7220 */ /* 0x042fe20000400000 */
[----:B------:R-:W-:-:S03]  /*37f0*/  F2FP.BF16.F32.PACK_AB R7, R7, R42 ;  /* 0x0000002a0707723e */ /* 0x000fc600000010ff */
[----:B------:R-:W-:Y:S01]  /*3800*/  FMUL R53, R11, R90 ;  /* 0x0000005a0b357220 */ /* 0x000fe20000400000 */
[----:B------:R-:W-:Y:S02]  /*3810*/  FMUL R11, R64, -1.4426950216293334961 ;  /* 0xbfb8aa3b400b7820 */ /* 0x000fe40000400000 */
[----:B------:R-:W1:Y:S01]  /*3820*/  MUFU.EX2 R19, R19 ;  /* 0x0000001300137308 */ /* 0x000e620000000800 */
[----:B--2---:R-:W-:Y:S01]  /*3830*/  FMUL R85, R5, R86 ;  /* 0x0000005605557220 */ /* 0x004fe20000400000 */
[----:B------:R-:W-:-:S03]  /*3840*/  FMUL R86, R62, UR37 ;  /* 0x000000253e567c20 */ /* 0x000fc60008400000 */
[----:B------:R-:W-:Y:S01]  /*3850*/  FMUL R62, R8, R85 ;  /* 0x00000055083e7220 */ /* 0x000fe20000400000 */
[----:B------:R-:W-:Y:S01]  /*3860*/  FMUL R85, R61, UR37 ;  /* 0x000000253d557c20 */ /* 0x000fe20008400000 */
[----:B------:R-:W-:Y:S01]  /*3870*/  FMUL R89, R86, -1.4426950216293334961 ;  /* 0xbfb8aa3b56597820 */ /* 0x000fe20000400000 */
[----:B------:R-:W2:Y:S01]  /*3880*/  MUFU.EX2 R87, R87 ;  /* 0x0000005700577308 */ /* 0x000ea20000000800 */
[C---:B---3--:R-:W-:Y:S01]  /*3890*/  FMUL R90, R6.reuse, R91 ;  /* 0x0000005b065a7220 */ /* 0x048fe20000400000 */
[----:B------:R-:W-:Y:S01]  /*38a0*/  FMUL R8, R85, -1.4426950216293334961 ;  /* 0xbfb8aa3b55087820 */ /* 0x000fe20000400000 */
[----:B------:R-:W-:Y:S02]  /*38b0*/  F2FP.BF16.F32.PACK_AB R6, R6, R5 ;  /* 0x000000050606723e */ /* 0x000fe400000010ff */
[----:B------:R-:W-:Y:S01]  /*38c0*/  FMUL R61, R9, R90 ;  /* 0x0000005a093d7220 */ /* 0x000fe20000400000 */
[----:B------:R-:W-:Y:S01]  /*38d0*/  FMUL R9, R60, -1.4426950216293334961 ;  /* 0xbfb8aa3b3c097820 */ /* 0x000fe20000400000 */
[----:B------:R-:W-:Y:S01]  /*38e0*/  F2FP.BF16.F32.PACK_AB R5, R39, R4 ;  /* 0x000000042705723e */ /* 0x000fe200000010ff */
[----:B------:R-:W3:Y:S01]  /*38f0*/  MUFU.EX2 R88, R88 ;  /* 0x0000005800587308 */ /* 0x000ee20000000800 */
[----:B-1----:R-:W-:-:S07]  /*3900*/  FADD R90, R19, 1 ;  /* 0x3f800000135a7421 */ /* 0x002fce0000000000 */
[----:B------:R-:W1:Y:S01]  /*3910*/  MUFU.EX2 R16, R16 ;  /* 0x0000001000107308 */ /* 0x000e620000000800 */
[----:B--2---:R-:W-:-:S07]  /*3920*/  FADD R87, R87, 1 ;  /* 0x3f80000057577421 */ /* 0x004fce0000000000 */
[----:B------:R-:W2:Y:S01]  /*3930*/  MUFU.EX2 R18, R18 ;  /* 0x0000001200127308 */ /* 0x000ea20000000800 */
[----:B---3--:R-:W-:-:S07]  /*3940*/  FADD R91, R88, 1 ;  /* 0x3f800000585b7421 */ /* 0x008fce0000000000 */
[----:B------:R-:W3:Y:S01]  /*3950*/  MUFU.EX2 R17, R17 ;  /* 0x0000001100117308 */ /* 0x000ee20000000800 */
[----:B-1----:R-:W-:-:S07]  /*3960*/  FADD R16, R16, 1 ;  /* 0x3f80000010107421 */ /* 0x002fce0000000000 */
[----:B------:R-:W1:Y:S01]  /*3970*/  MUFU.EX2 R15, R15 ;  /* 0x0000000f000f7308 */ /* 0x000e620000000800 */
[----:B--2---:R-:W-:-:S07]  /*3980*/  FADD R18, R18, 1 ;  /* 0x3f80000012127421 */ /* 0x004fce0000000000 */
[----:B------:R-:W-:Y:S01]  /*3990*/  MUFU.EX2 R11, R11 ;  /* 0x0000000b000b7308 */ /* 0x000fe20000000800 */
[----:B---3--:R-:W-:-:S07]  /*39a0*/  FADD R17, R17, 1 ;  /* 0x3f80000011117421 */ /* 0x008fce0000000000 */
[----:B------:R-:W-:Y:S01]  /*39b0*/  MUFU.RCP R90, R90 ;  /* 0x0000005a005a7308 */ /* 0x000fe20000001000 */
[----:B-1----:R-:W-:-:S07]  /*39c0*/  FADD R15, R15, 1 ;  /* 0x3f8000000f0f7421 */ /* 0x002fce0000000000 */
[----:B------:R-:W1:Y:S08]  /*39d0*/  MUFU.EX2 R10, R10 ;  /* 0x0000000a000a7308 */ /* 0x000e700000000800 */
[----:B------:R-:W2:Y:S08]  /*39e0*/  MUFU.EX2 R14, R14 ;  /* 0x0000000e000e7308 */ /* 0x000eb00000000800 */
[----:B------:R-:W3:Y:S01]  /*39f0*/  MUFU.EX2 R8, R8 ;  /* 0x0000000800087308 */ /* 0x000ee20000000800 */
[----:B-1----:R-:W-:-:S07]  /*3a00*/  FADD R10, R10, 1 ;  /* 0x3f8000000a0a7421 */ /* 0x002fce0000000000 */
[----:B------:R-:W1:Y:S01]  /*3a10*/  MUFU.EX2 R13, R13 ;  /* 0x0000000d000d7308 */ /* 0x000e620000000800 */
[----:B--2---:R-:W-:-:S07]  /*3a20*/  FADD R14, R14, 1 ;  /* 0x3f8000000e0e7421 */ /* 0x004fce0000000000 */
[----:B------:R-:W-:Y:S01]  /*3a30*/  MUFU.EX2 R89, R89 ;  /* 0x0000005900597308 */ /* 0x000fe20000000800 */
[----:B---3--:R-:W-:-:S07]  /*3a40*/  FADD R8, R8, 1 ;  /* 0x3f80000008087421 */ /* 0x008fce0000000000 */
[----:B------:R-:W2:Y:S01]  /*3a50*/  MUFU.EX2 R9, R9 ;  /* 0x0000000900097308 */ /* 0x000ea20000000800 */
[----:B-1----:R-:W-:-:S07]  /*3a60*/  FADD R13, R13, 1 ;  /* 0x3f8000000d0d7421 */ /* 0x002fce0000000000 */
[----:B------:R1:W3:Y:S08]  /*3a70*/  MUFU.RCP R88, R87 ;  /* 0x0000005700587308 */ /* 0x0002f00000001000 */
[----:B------:R-:W4:Y:S01]  /*3a80*/  MUFU.RCP R19, R18 ;  /* 0x0000001200137308 */ /* 0x000f220000001000 */
[----:B--2---:R-:W-:-:S07]  /*3a90*/  FADD R9, R9, 1 ;  /* 0x3f80000009097421 */ /* 0x004fce0000000000 */
[----:B------:R-:W2:Y:S01]  /*3aa0*/  MUFU.RCP R16, R16 ;  /* 0x0000001000107308 */ /* 0x000ea20000001000 */
[----:B-1----:R-:W-:Y:S01]  /*3ab0*/  FADD R87, R11, 1 ;  /* 0x3f8000000b577421 */ /* 0x002fe20000000000 */
[----:B------:R-:W-:Y:S01]  /*3ac0*/  FMUL R11, R81, R90 ;  /* 0x0000005a510b7220 */ /* 0x000fe20000400000 */
[----:B---3--:R-:W-:Y:S01]  /*3ad0*/  FMUL R88, R39, R88 ;  /* 0x0000005827587220 */ /* 0x008fe20000400000 */
[----:B------:R-:W-:Y:S01]  /*3ae0*/  FMUL R90, R34, UR37 ;  /* 0x00000025225a7c20 */ /* 0x000fe20008400000 */
[----:B------:R-:W-:Y:S01]  /*3af0*/  MOV R39, UR6 ;  /* 0x0000000600277c02 */ /* 0x000fe20008000f00 */
[----:B------:R-:W-:Y:S01]  /*3b00*/  FMUL R80, R80, R11 ;  /* 0x0000000b50507220 */ /* 0x000fe20000400000 */
[----:B------:R-:W-:Y:S01]  /*3b10*/  FADD R11, R89, 1 ;  /* 0x3f800000590b7421 */ /* 0x000fe20000000000 */
[----:B------:R-:W1:Y:S01]  /*3b20*/  MUFU.RCP R17, R17 ;  /* 0x0000001100117308 */ /* 0x000e620000001000 */
[----:B------:R-:W-:Y:S01]  /*3b30*/  FMUL R75, R75, R88 ;  /* 0x000000584b4b7220 */ /* 0x000fe20000400000 */
[----:B----4-:R-:W-:Y:S01]  /*3b40*/  FMUL R88, R40, R19 ;  /* 0x0000001328587220 */ /* 0x010fe20000400000 */
[----:B------:R-:W-:-:S03]  /*3b50*/  LEA R42, R39, R68, 0xd ;  /* 0x00000044272a7211 */ /* 0x000fc600078e68ff */
[----:B------:R-:W-:Y:S01]  /*3b60*/  FMUL R77, R77, R88 ;  /* 0x000000584d4d7220 */ /* 0x000fe20000400000 */
[----:B------:R-:W-:Y:S01]  /*3b70*/  FMUL R88, R32, UR37 ;  /* 0x0000002520587c20 */ /* 0x000fe20008400000 */
[----:B------:R-:W3:Y:S01]  /*3b80*/  MUFU.RCP R15, R15 ;  /* 0x0000000f000f7308 */ /* 0x000ee20000001000 */
[----:B--2---:R-:W-:-:S04]  /*3b90*/  FMUL R19, R83, R16 ;  /* 0x0000001053137220 */ /* 0x004fc80000400000 */
[----:B------:R-:W-:Y:S01]  /*3ba0*/  FMUL R56, R56, R19 ;  /* 0x0000001338387220 */ /* 0x000fe20000400000 */
[----:B------:R-:W-:Y:S02]  /*3bb0*/  FMUL R19, R35, UR37 ;  /* 0x0000002523137c20 */ /* 0x000fe40008400000 */
[----:B------:R-:W2:Y:S01]  /*3bc0*/  MUFU.RCP R10, R10 ;  /* 0x0000000a000a7308 */ /* 0x000ea20000001000 */
[----:B-1----:R-:W-:-:S04]  /*3bd0*/  FMUL R16, R84, R17 ;  /* 0x0000001154107220 */ /* 0x002fc80000400000 */
[----:B------:R-:W-:Y:S01]  /*3be0*/  FMUL R79, R79, R16 ;  /* 0x000000104f4f7220 */ /* 0x000fe20000400000 */
[----:B------:R-:W-:Y:S02]  /*3bf0*/  FMUL R16, R31, UR37 ;  /* 0x000000251f107c20 */ /* 0x000fe40008400000 */
[----:B------:R-:W1:Y:S01]  /*3c00*/  MUFU.RCP R14, R14 ;  /* 0x0000000e000e7308 */ /* 0x000e620000001000 */
[----:B---3--:R-:W-:Y:S01]  /*3c10*/  FMUL R15, R66, R15 ;  /* 0x0000000f420f7220 */ /* 0x008fe20000400000 */
[----:B------:R-:W-:-:S03]  /*3c20*/  F2FP.BF16.F32.PACK_AB R24, R56, R79 ;  /* 0x0000004f3818723e */ /* 0x000fc600000010ff */
[----:B------:R-:W-:-:S03]  /*3c30*/  FMUL R35, R90, R15 ;  /* 0x0000000f5a237220 */ /* 0x000fc60000400000 */
[----:B------:R3:W4:Y:S01]  /*3c40*/  MUFU.RCP R18, R13 ;  /* 0x0000000d00127308 */ /* 0x0007220000001000 */
[----:B--2---:R-:W-:-:S07]  /*3c50*/  FMUL R15, R63, R10 ;  /* 0x0000000a3f0f7220 */ /* 0x004fce0000400000 */
[----:B------:R-:W2:Y:S01]  /*3c60*/  MUFU.RCP R8, R8 ;  /* 0x0000000800087308 */ /* 0x000ea20000001000 */
[----:B-1----:R-:W-:-:S04]  /*3c70*/  FMUL R14, R67, R14 ;  /* 0x0000000e430e7220 */ /* 0x002fc80000400000 */
[C---:B------:R-:W-:Y:S01]  /*3c80*/  FMUL R34, R19.reuse, R14 ;  /* 0x0000000e13227220 */ /* 0x040fe20000400000 */
[----:B------:R-:W-:Y:S02]  /*3c90*/  F2FP.BF16.F32.PACK_AB R19, R19, R90 ;  /* 0x0000005a1313723e */ /* 0x000fe400000010ff */
[----:B------:R-:W1:Y:S01]  /*3ca0*/  MUFU.RCP R11, R11 ;  /* 0x0000000b000b7308 */ /* 0x000e620000001000 */
[----:B---3--:R-:W-:Y:S01]  /*3cb0*/  FMUL R13, R33, UR37 ;  /* 0x00000025210d7c20 */ /* 0x008fe20008400000 */
[----:B------:R-:W-:Y:S01]  /*3cc0*/  FMUL R33, R30, UR37 ;  /* 0x000000251e217c20 */ /* 0x000fe20008400000 */
[----:B------:R-:W-:Y:S01]  /*3cd0*/  FMUL R30, R28, UR37 ;  /* 0x000000251c1e7c20 */ /* 0x000fe20008400000 */
[----:B----4-:R-:W-:Y:S01]  /*3ce0*/  FMUL R18, R65, R18 ;  /* 0x0000001241127220 */ /* 0x010fe20000400000 */
[----:B------:R-:W-:Y:S01]  /*3cf0*/  FMUL R28, R16, R15 ;  /* 0x0000000f101c7220 */ /* 0x000fe20000400000 */
[----:B------:R-:W-:Y:S02]  /*3d00*/  F2FP.BF16.F32.PACK_AB R14, R12, R57 ;  /* 0x000000390c0e723e */ /* 0x000fe400000010ff */
[----:B------:R-:W3:Y:S01]  /*3d10*/  MUFU.RCP R9, R9 ;  /* 0x0000000900097308 */ /* 0x000ee20000001000 */
[----:B--2---:R-:W-:Y:S01]  /*3d20*/  FMUL R8, R85, R8 ;  /* 0x0000000855087220 */ /* 0x004fe20000400000 */
[----:B------:R-:W-:Y:S01]  /*3d30*/  F2FP.BF16.F32.PACK_AB R17, R16, R33 ;  /* 0x000000211011723e */ /* 0x000fe200000010ff */
[----:B------:R-:W-:Y:S01]  /*3d40*/  FMUL R31, R13, R18 ;  /* 0x000000120d1f7220 */ /* 0x000fe20000400000 */
[C---:B------:R-:W-:Y:S01]  /*3d50*/  F2FP.BF16.F32.PACK_AB R16, R29.reuse, R30 ;  /* 0x0000001e1d10723e */ /* 0x040fe200000010ff */
[----:B------:R-:W-:Y:S01]  /*3d60*/  FMUL R29, R29, R8 ;  /* 0x000000081d1d7220 */ /* 0x000fe20000400000 */
[----:B------:R-:W-:-:S02]  /*3d70*/  F2FP.BF16.F32.PACK_AB R18, R13, R88 ;  /* 0x000000580d12723e */ /* 0x000fc400000010ff */
[----:B------:R-:W2:Y:S01]  /*3d80*/  MUFU.RCP R91, R91 ;  /* 0x0000005b005b7308 */ /* 0x000ea20000001000 */
[----:B-1----:R-:W-:Y:S01]  /*3d90*/  FMUL R10, R86, R11 ;  /* 0x0000000b560a7220 */ /* 0x002fe20000400000 */
[----:B------:R-:W-:Y:S01]  /*3da0*/  F2FP.BF16.F32.PACK_AB R8, R45, R44 ;  /* 0x0000002c2d08723e */ /* 0x000fe200000010ff */
[----:B------:R1:W-:Y:S01]  /*3db0*/  STS.128 [R78], R16 ;  /* 0x000000104e007388 */ /* 0x0003e20000000c00 */
[----:B------:R-:W-:Y:S01]  /*3dc0*/  LEA R44, R39, R3, 0xd ;  /* 0x00000003272c7211 */ /* 0x000fe200078e68ff */
[----:B------:R-:W-:Y:S01]  /*3dd0*/  FMUL R33, R33, R10 ;  /* 0x0000000a21217220 */ /* 0x000fe20000400000 */
[----:B------:R-:W-:Y:S02]  /*3de0*/  F2FP.BF16.F32.PACK_AB R11, R51, R50 ;  /* 0x00000032330b723e */ /* 0x000fe400000010ff */
[----:B------:R-:W4:Y:S01]  /*3df0*/  MUFU.RCP R87, R87 ;  /* 0x0000005700577308 */ /* 0x000f220000001000 */
[----:B---3--:R-:W-:Y:S01]  /*3e00*/  FMUL R9, R60, R9 ;  /* 0x000000093c097220 */ /* 0x008fe20000400000 */
[----:B------:R-:W-:-:S02]  /*3e10*/  F2FP.BF16.F32.PACK_AB R10, R49, R48 ;  /* 0x00000030310a723e */ /* 0x000fc400000010ff */
[----:B------:R-:W-:Y:S01]  /*3e20*/  F2FP.BF16.F32.PACK_AB R15, R59, R58 ;  /* 0x0000003a3b0f723e */ /* 0x000fe200000010ff */
[----:B------:R-:W-:Y:S01]  /*3e30*/  FMUL R30, R30, R9 ;  /* 0x000000091e1e7220 */ /* 0x000fe20000400000 */
[----:B------:R-:W-:Y:S02]  /*3e40*/  F2FP.BF16.F32.PACK_AB R9, R47, R46 ;  /* 0x0000002e2f09723e */ /* 0x000fe400000010ff */
[----:B------:R-:W-:Y:S01]  /*3e50*/  F2FP.BF16.F32.PACK_AB R13, R55, R54 ;  /* 0x00000036370d723e */ /* 0x000fe200000010ff */
[----:B--2---:R-:W-:Y:S01]  /*3e60*/  FMUL R91, R4, R91 ;  /* 0x0000005b045b7220 */ /* 0x004fe20000400000 */
[----:B------:R-:W-:Y:S02]  /*3e70*/  F2FP.BF16.F32.PACK_AB R4, R40, R81 ;  /* 0x000000512804723e */ /* 0x000fe400000010ff */
[----:B------:R-:W-:Y:S01]  /*3e80*/  F2FP.BF16.F32.PACK_AB R12, R83, R84 ;  /* 0x00000054530c723e */ /* 0x000fe200000010ff */
[----:B------:R-:W-:Y:S01]  /*3e90*/  FMUL R76, R76, R91 ;  /* 0x0000005b4c4c7220 */ /* 0x000fe20000400000 */
[C---:B------:R-:W-:Y:S01]  /*3ea0*/  LEA R40, R39.reuse, R69, 0xd ;  /* 0x0000004527287211 */ /* 0x040fe200078e68ff */
[----:B------:R2:W-:Y:S01]  /*3eb0*/  STS.128 [R44], R4 ;  /* 0x000000042c007388 */ /* 0x0005e20000000c00 */
[----:B------:R-:W-:Y:S01]  /*3ec0*/  LEA R39, R39, R70, 0xd ;  /* 0x0000004627277211 */ /* 0x000fe200078e68ff */
[----:B----4-:R-:W-:-:S02]  /*3ed0*/  FMUL R87, R64, R87 ;  /* 0x0000005740577220 */ /* 0x010fc40000400000 */
[----:B------:R-:W-:Y:S02]  /*3ee0*/  STS.128 [R42], R8 ;  /* 0x000000082a007388 */ /* 0x000fe40000000c00 */
[----:B------:R-:W-:Y:S02]  /*3ef0*/  FMUL R32, R88, R87 ;  /* 0x0000005758207220 */ /* 0x000fe40000400000 */
[----:B------:R3:W-:Y:S01]  /*3f00*/  STS.128 [R40], R12 ;  /* 0x0000000c28007388 */ /* 0x0007e20000000c00 */
[----:B-1----:R-:W-:Y:S02]  /*3f10*/  F2FP.BF16.F32.PACK_AB R19, R67, R66 ;  /* 0x000000424313723e */ /* 0x002fe400000010ff */
[----:B------:R-:W-:Y:S02]  /*3f20*/  F2FP.BF16.F32.PACK_AB R18, R65, R64 ;  /* 0x000000404112723e */ /* 0x000fe400000010ff */
[----:B------:R-:W-:Y:S02]  /*3f30*/  F2FP.BF16.F32.PACK_AB R17, R63, R86 ;  /* 0x000000563f11723e */ /* 0x000fe400000010ff */
[----:B------:R-:W-:-:S05]  /*3f40*/  F2FP.BF16.F32.PACK_AB R16, R85, R60 ;  /* 0x0000003c5510723e */ /* 0x000fca00000010ff */
[----:B------:R1:W-:Y:S01]  /*3f50*/  STS.128 [R39], R16 ;  /* 0x0000001027007388 */ /* 0x0003e20000000c00 */
[----:B--2---:R-:W-:Y:S02]  /*3f60*/  F2FP.BF16.F32.PACK_AB R7, R53, R52 ;  /* 0x000000343507723e */ /* 0x004fe400000010ff */
[----:B------:R-:W-:Y:S02]  /*3f70*/  F2FP.BF16.F32.PACK_AB R6, R61, R62 ;  /* 0x0000003e3d06723e */ /* 0x000fe400000010ff */
[----:B------:R-:W-:Y:S02]  /*3f80*/  F2FP.BF16.F32.PACK_AB R5, R75, R76 ;  /* 0x0000004c4b05723e */ /* 0x000fe400000010ff */
[----:B------:R-:W-:Y:S02]  /*3f90*/  F2FP.BF16.F32.PACK_AB R4, R77, R80 ;  /* 0x000000504d04723e */ /* 0x000fe400000010ff */
[----:B---3--:R-:W-:Y:S02]  /*3fa0*/  MOV R12, UR12 ;  /* 0x0000000c000c7c02 */ /* 0x008fe40008000f00 */
[----:B------:R-:W-:-:S02]  /*3fb0*/  F2FP.BF16.F32.PACK_AB R11, R34, R35 ;  /* 0x00000023220b723e */ /* 0x000fc400000010ff */
[C---:B------:R-:W-:Y:S02]  /*3fc0*/  LEA R14, R12.reuse, R71, 0xd ;  /* 0x000000470c0e7211 */ /* 0x040fe400078e68ff */
[C---:B------:R-:W-:Y:S02]  /*3fd0*/  LEA R13, R12.reuse, R72, 0xd ;  /* 0x000000480c0d7211 */ /* 0x040fe400078e68ff */
[----:B------:R-:W-:Y:S01]  /*3fe0*/  LEA R15, R12, R73, 0xd ;  /* 0x000000490c0f7211 */ /* 0x000fe200078e68ff */
[----:B------:R1:W-:Y:S01]  /*3ff0*/  STS.128 [R14], R4 ;  /* 0x000000040e007388 */ /* 0x0003e20000000c00 */
[----:B------:R-:W-:Y:S02]  /*4000*/  F2FP.BF16.F32.PACK_AB R10, R31, R32 ;  /* 0x000000201f0a723e */ /* 0x000fe400000010ff */
[----:B------:R-:W-:Y:S01]  /*4010*/  F2FP.BF16.F32.PACK_AB R9, R28, R33 ;  /* 0x000000211c09723e */ /* 0x000fe200000010ff */
[----:B------:R1:W-:Y:S01]  /*4020*/  STS.128 [R13], R20 ;  /* 0x000000140d007388 */ /* 0x0003e20000000c00 */
[----:B------:R-:W-:-:S02]  /*4030*/  F2FP.BF16.F32.PACK_AB R8, R29, R30 ;  /* 0x0000001e1d08723e */ /* 0x000fc400000010ff */
[----:B------:R-:W-:Y:S01]  /*4040*/  LEA R12, R12, R74, 0xd ;  /* 0x0000004a0c0c7211 */ /* 0x000fe200078e68ff */
[----:B------:R1:W-:Y:S04]  /*4050*/  STS.128 [R15], R24 ;  /* 0x000000180f007388 */ /* 0x0003e80000000c00 */
[----:B------:R1:W-:Y:S01]  /*4060*/  STS.128 [R12], R8 ;  /* 0x000000080c007388 */ /* 0x0003e20000000c00 */
[----:B------:R2:W-:Y:S06]  /*4070*/  MEMBAR.ALL.CTA ;  /* 0x0000000000007992 */ /* 0x0005ec0000008000 */
[----:B--2---:R-:W2:Y:S02]  /*4080*/  FENCE.VIEW.ASYNC.S ;  /* 0x00000000000073c6 */ /* 0x004ea40000000000 */
[----:B--2---:R-:W-:Y:S06]  /*4090*/  BAR.SYNC.DEFER_BLOCKING 0x1, 0x80 ;  /* 0x0042000000007b1d */ /* 0x004fec0000010000 */
[----:B------:R-:W-:Y:S05]  /*40a0*/  BRA.U UP0, `(.L_x_48) ;  /* 0x0000000100747547 */ /* 0x000fea000b800000 */
[----:B------:R-:W2:Y:S01]  /*40b0*/  S2UR UR4, SR_CgaCtaId ;  /* 0x00000000000479c3 */ /* 0x000ea20000008800 */
[----:B------:R-:W-:Y:S01]  /*40c0*/  USHF.L.U32 UR8, UR8, 0xc, URZ ;  /* 0x0000000c08087899 */ /* 0x000fe200080006ff */
[----:B------:R-:W-:Y:S01]  /*40d0*/  UMOV UR5, 0x400 ;  /* 0x0000040000057882 */ /* 0x000fe20000000000 */
[----:B------:R-:W-:Y:S02]  /*40e0*/  USHF.L.U32 UR6, UR6, 0xc, URZ ;  /* 0x0000000c06067899 */ /* 0x000fe400080006ff */
[----:B------:R-:W-:Y:S02]  /*40f0*/  USHF.L.U32 UR12, UR12, 0xc, URZ ;  /* 0x0000000c0c0c7899 */ /* 0x000fe400080006ff */
[----:B------:R-:W-:Y:S02]  /*4100*/  UIADD3 UR40, UP1, UPT, UR34, 0x140, URZ ;  /* 0x0000014022287890 */ /* 0x000fe4000ff3e0ff */
[----:B------:R-:W-:Y:S02]  /*4110*/  UIADD3 UR8, UPT, UPT, UR8, UR8, URZ ;  /* 0x0000000808087290 */ /* 0x000fe4000fffe0ff */
[----:B------:R-:W-:-:S02]  /*4120*/  ULEA UR9, UR36, UR9, 0x7 ;  /* 0x0000000924097291 */ /* 0x000fc4000f8e38ff */
[----:B------:R-:W-:Y:S02]  /*4130*/  UIADD3 UR6, UPT, UPT, UR6, UR6, URZ ;  /* 0x0000000606067290 */ /* 0x000fe4000fffe0ff */
[----:B------:R-:W-:Y:S02]  /*4140*/  ULEA UR13, UR36, UR13, 0x2 ;  /* 0x0000000d240d7291 */ /* 0x000fe4000f8e10ff */
[----:B------:R-:W-:Y:S02]  /*4150*/  UIADD3 UR38, UP0, UPT, UR34, 0x1c0, URZ ;  /* 0x000001c022267890 */ /* 0x000fe4000ff1e0ff */
[----:B------:R-:W-:Y:S02]  /*4160*/  UIADD3.X UR41, UPT, UPT, URZ, UR35, URZ, UP1, !UPT ;  /* 0x00000023ff297290 */ /* 0x000fe40008ffe4ff */
[----:B------:R-:W-:Y:S01]  /*4170*/  USHF.L.U32 UR13, UR13, 0x4, URZ ;  /* 0x000000040d0d7899 */ /* 0x000fe200080006ff */
[----:B--2---:R-:W-:Y:S01]  /*4180*/  MOV R0, UR4 ;  /* 0x0000000400007c02 */ /* 0x004fe20008000f00 */
[----:B------:R-:W-:Y:S01]  /*4190*/  UIADD3.X UR39, UPT, UPT, URZ, UR35, URZ, UP0, !UPT ;  /* 0x00000023ff277290 */ /* 0x000fe200087fe4ff */
[----:B------:R-:W-:-:S02]  /*41a0*/  UMOV UR14, UR10 ;  /* 0x0000000a000e7c82 */ /* 0x000fc40008000000 */
[----:B------:R-:W-:-:S13]  /*41b0*/  R2UR UR4, R0 ;  /* 0x00000000000472ca */ /* 0x000fda00000e0000 */
[----:B------:R-:W-:Y:S02]  /*41c0*/  ULEA UR4, UR4, UR5, 0x18 ;  /* 0x0000000504047291 */ /* 0x000fe4000f8ec0ff */
[----:B------:R-:W-:Y:S02]  /*41d0*/  UIADD3 UR5, UPT, UPT, UR9, 0x20, URZ ;  /* 0x0000002009057890 */ /* 0x000fe4000fffe0ff */
[----:B------:R-:W-:Y:S02]  /*41e0*/  UIADD3 UR12, UPT, UPT, UR4, UR12, UR12 ;  /* 0x0000000c040c7290 */ /* 0x000fe4000fffe00c */
[----:B------:R-:W-:Y:S02]  /*41f0*/  UIADD3 UR8, UPT, UPT, UR8, 0x400, UR4 ;  /* 0x0000040008087890 */ /* 0x000fe4000fffe004 */
[----:B------:R-:W-:Y:S02]  /*4200*/  UIADD3 UR4, UPT, UPT, UR6, 0x400, UR4 ;  /* 0x0000040006047890 */ /* 0x000fe4000fffe004 */
[----:B------:R-:W-:Y:S01]  /*4210*/  UIADD3 UR12, UPT, UPT, UR12, 0x8400, URZ ;  /* 0x000084000c0c7890 */ /* 0x000fe2000fffe0ff */
[----:B------:R-:W-:-:S04]  /*4220*/  UMOV UR6, UR10 ;  /* 0x0000000a00067c82 */ /* 0x000fc80008000000 */
[----:B------:R2:W-:Y:S02]  /*4230*/  UTMASTG.2D [UR8], [UR40], desc[URZ] ;  /* 0x0000ff08280073b5 */ /* 0x0005e40008009000 */
[----:B------:R2:W-:Y:S02]  /*4240*/  UTMASTG.2D [UR4], [UR40], desc[URZ] ;  /* 0x0000ff04280073b5 */ /* 0x0005e40008009000 */
[----:B------:R2:W-:Y:S01]  /*4250*/  UTMASTG.2D [UR12], [UR38], desc[URZ] ;  /* 0x0000ff0c260073b5 */ /* 0x0005e20008009000 */
[----:B------:R0:W-:Y:S01]  /*4260*/  UTMACMDFLUSH ;  /* 0x00000000000079b7 */ /* 0x0001e20000000000 */
[----:B--2---:R-:W-:-:S04]  /*4270*/  DEPBAR.LE SB0, 0x3 ;  /* 0x000080c00000791a */ /* 0x004fc80000000000 */
.L_x_48:
[----:B------:R-:W-:Y:S01]  /*4280*/  BAR.SYNC.DEFER_BLOCKING 0x1, 0x80 ;  /* 0x0042000000007b1d */ /* 0x000fe20000010000 */
[----:B------:R-:W-:Y:S02]  /*4290*/  UPLOP3.LUT UP0, UPT, UPT, UPT, UP2, 0x80, 0x8 ;  /* 0x000000000008789c */ /* 0x000fe40003f0f020 */
[----:B------:R-:W-:-:S03]  /*42a0*/  UPLOP3.LUT UP2, UPT, UPT, UPT, UPT, 0x40, 0x4 ;  /* 0x000000000004789c */ /* 0x000fc60003f4e870 */
[----:B------:R-:W-:-:S04]  /*42b0*/  UMOV UR13, 0x2 ;  /* 0x00000002000d7882 */ /* 0x000fc80000000000 */
[----:B------:R-:W-:Y:S05]  /*42c0*/  BRA.U UP0, `(.L_x_49) ;  /* 0xffffffe500ec7547 */ /* 0x000fea000b83ffff */
[----:B------:R-:W2:Y:S01]  /*42d0*/  LDCU.64 UR4, c[0x0][0x5c0] ;  /* 0x0000b800ff0477ac */ /* 0x000ea20008000a00 */
[----:B------:R-:W-:Y:S01]  /*42e0*/  ULEA.HI.SX32 UR7, UR32, UR7, 0x1d ;  /* 0x0000000720077291 */ /* 0x000fe2000f8feaff */
[----:B------:R-:W-:Y:S01]  /*42f0*/  ELECT P0, URZ, PT ;  /* 0x0000000000ff782f */ /* 0x000fe20003800000 */
[----:B------:R-:W-:Y:S02]  /*4300*/  UIADD3 UR27, UPT, UPT, UR27, 0x80, URZ ;  /* 0x000000801b1b7890 */ /* 0x000fe4000fffe0ff */
[----:B------:R-:W-:Y:S02]  /*4310*/  UIADD3 UR29, UPT, UPT, UR29, 0x1, URZ ;  /* 0x000000011d1d7890 */ /* 0x000fe4000fffe0ff */
[----:B------:R-:W-:Y:S02]  /*4320*/  UPRMT UR27, UR28, 0x654, UR27 ;  /* 0x000006541c1b7896 */ /* 0x000fe4000800001b */
[----:B------:R-:W-:Y:S02]  /*4330*/  UISETP.NE.AND UP0, UPT, UR29, 0x2, UPT ;  /* 0x000000021d00788c */ /* 0x000fe4000bf05270 */
[----:B------:R-:W-:-:S02]  /*4340*/  UIADD3 UR30, UPT, UPT, UR30, 0x1, URZ ;  /* 0x000000011e1e7890 */ /* 0x000fc4000fffe0ff */
[----:B--2---:R-:W-:Y:S02]  /*4350*/  UIMAD.WIDE.U32 UR8, UR7, UR5, URZ ;  /* 0x00000005070872a5 */ /* 0x004fe4000f8e00ff */
[----:B-1----:R-:W-:Y:S01]  /*4360*/  @P0 IMAD.MOV.U32 R4, RZ, RZ, 0x1 ;  /* 0x00000001ff040424 */ /* 0x002fe200078e00ff */
[----:B------:R-:W1:Y:S03]  /*4370*/  LDCU UR5, c[0x0][0x5d0] ;  /* 0x0000ba00ff0577ac */ /* 0x000e660008000800 */
[----:B------:R2:W-:Y:S01]  /*4380*/  @P0 SYNCS.ARRIVE.TRANS64.RED.ART0 RZ, [UR27], R4 ;  /* 0x00000004ffff09a7 */ /* 0x0005e2000850041b */
[----:B------:R-:W-:Y:S02]  /*4390*/  UIADD3 UR6, UPT, UPT, UR7, -UR9, URZ ;  /* 0x8000000907067290 */ /* 0x000fe4000fffe0ff */
[----:B------:R-:W-:Y:S02]  /*43a0*/  USEL UR29, UR29, URZ, UP0 ;  /* 0x000000ff1d1d7287 */ /* 0x000fe40008000000 */
[----:B------:R-:W-:-:S04]  /*43b0*/  USHF.R.U32.HI UR6, URZ, UR20, UR6 ;  /* 0x00000014ff067299 */ /* 0x000fc80008011606 */
[----:B------:R-:W-:-:S04]  /*43c0*/  UIADD3 UR6, UPT, UPT, UR9, UR6, URZ ;  /* 0x0000000609067290 */ /* 0x000fc8000fffe0ff */
[----:B------:R-:W-:-:S04]  /*43d0*/  USHF.R.U32.HI UR8, URZ, UR19, UR6 ;  /* 0x00000013ff087299 */ /* 0x000fc80008011606 */
[----:B------:R-:W-:-:S04]  /*43e0*/  UIADD3 UR8, UPT, UPT, -UR8, URZ, URZ ;  /* 0x000000ff08087290 */ /* 0x000fc8000fffe1ff */
[----:B------:R-:W-:-:S04]  /*43f0*/  UIMAD UR8, UR4, UR8, UR7 ;  /* 0x00000008040872a4 */ /* 0x000fc8000f8e0207 */
[----:B-1----:R-:W-:Y:S01]  /*4400*/  UIMAD.WIDE.U32 UR12, UR8, UR5, URZ ;  /* 0x00000005080c72a5 */ /* 0x002fe2000f8e00ff */
[----:B------:R-:W1:Y:S06]  /*4410*/  LDCU.64 UR4, c[0x0][0x5d8] ;  /* 0x0000bb00ff0477ac */ /* 0x000e6c0008000a00 */
[----:B------:R-:W-:Y:S02]  /*4420*/  UMOV UR9, UR13 ;  /* 0x0000000d00097c82 */ /* 0x000fe40008000000 */
[----:B------:R-:W-:-:S04]  /*4430*/  UIADD3 UR6, UPT, UPT, UR8, -UR9, URZ ;  /* 0x8000000908067290 */ /* 0x000fc8000fffe0ff */
[----:B------:R-:W-:-:S04]  /*4440*/  USHF.R.U32.HI UR6, URZ, UR18, UR6 ;  /* 0x00000012ff067299 */ /* 0x000fc80008011606 */
[----:B------:R-:W-:-:S04]  /*4450*/  UIADD3 UR6, UPT, UPT, UR9, UR6, URZ ;  /* 0x0000000609067290 */ /* 0x000fc8000fffe0ff */
[----:B------:R-:W-:-:S04]  /*4460*/  USHF.R.U32.HI UR6, URZ, UR17, UR6 ;  /* 0x00000011ff067299 */ /* 0x000fc80008011606 */
[----:B-1----:R-:W-:-:S07]  /*4470*/  UIMAD.WIDE.U32 UR12, UR6, UR5, URZ ;  /* 0x00000005060c72a5 */ /* 0x002fce000f8e00ff */
[----:B------:R-:W-:Y:S02]  /*4480*/  UMOV UR9, UR13 ;  /* 0x0000000d00097c82 */ /* 0x000fe40008000000 */
[----:B------:R-:W-:-:S04]  /*4490*/  UIADD3 UR5, UPT, UPT, UR6, -UR9, URZ ;  /* 0x8000000906057290 */ /* 0x000fc8000fffe0ff */
[----:B------:R-:W-:-:S04]  /*44a0*/  USHF.R.U32.HI UR5, URZ, UR16, UR5 ;  /* 0x00000010ff057299 */ /* 0x000fc80008011605 */
[----:B------:R-:W-:-:S04]  /*44b0*/  UIADD3 UR9, UPT, UPT, UR9, UR5, URZ ;  /* 0x0000000509097290 */ /* 0x000fc8000fffe0ff */
[----:B------:R-:W-:-:S03]  /*44c0*/  USHF.R.U32.HI UR9, URZ, UR15, UR9 ;  /* 0x0000000fff097299 */ /* 0x000fc60008011609 */
[----:B------:R-:W1:Y:S01]  /*44d0*/  LDCU UR5, c[0x0][0x5cc] ;  /* 0x0000b980ff0577ac */ /* 0x000e620008000800 */
[----:B------:R-:W-:-:S04]  /*44e0*/  UIADD3 UR9, UPT, UPT, -UR9, URZ, URZ ;  /* 0x000000ff09097290 */ /* 0x000fc8000fffe1ff */
[----:B------:R-:W-:Y:S02]  /*44f0*/  UIMAD UR4, UR4, UR9, UR6 ;  /* 0x00000009040472a4 */ /* 0x000fe4000f8e0206 */
[----:B------:R-:W-:Y:S02]  /*4500*/  USEL UR9, URZ, 0x1, UP0 ;  /* 0x00000001ff097887 */ /* 0x000fe40008000000 */
[----:B------:R-:W-:Y:S02]  /*4510*/  UISETP.GE.AND UP0, UPT, UR7, 0x80, UPT ;  /* 0x000000800700788c */ /* 0x000fe4000bf06270 */
[----:B------:R-:W-:Y:S02]  /*4520*/  UIADD3 UR6, UPT, UPT, -UR6, URZ, URZ ;  /* 0x000000ff06067290 */ /* 0x000fe4000fffe1ff */
[----:B------:R-:W-:Y:S02]  /*4530*/  LOP3.LUT R2, R2, UR9, RZ, 0x3c, !PT ;  /* 0x0000000902027c12 */ /* 0x000fe4000f8e3cff */
[----:B-1----:R-:W-:-:S03]  /*4540*/  UIMAD UR6, UR5, UR6, UR8 ;  /* 0x00000006050672a4 */ /* 0x002fc6000f8e0208 */
[----:B--2---:R-:W-:Y:S09]  /*4550*/  BRA.U !UP0, `(.L_x_50) ;  /* 0xffffffe108ec7547 */ /* 0x004ff2000b83ffff */
.L_x_46:
[----:B------:R-:W-:-:S09]  /*4560*/  UISETP.NE.AND UP0, UPT, UR23, URZ, UPT ;  /* 0x000000ff1700728c */ /* 0x000fd2000bf05270 */
[----:B------:R-:W-:Y:S05]  /*4570*/  BRA.U UP0, `(.L_x_51) ;  /* 0x0000000100207547 */ /* 0x000fea000b800000 */
[----:B------:R-:W1:Y:S01]  /*4580*/  S2UR UR4, SR_CgaCtaId ;  /* 0x00000000000479c3 */ /* 0x000e620000008800 */
[----:B------:R-:W-:Y:S01]  /*4590*/  ELECT P0, URZ, PT ;  /* 0x0000000000ff782f */ /* 0x000fe20003800000 */
[----:B------:R-:W-:-:S06]  /*45a0*/  IMAD.MOV.U32 R2, RZ, RZ, 0x1 ;  /* 0x00000001ff027424 */ /* 0x000fcc00078e00ff */
[----:B------:R-:W-:Y:S06]  /*45b0*/  UVIRTCOUNT.DEALLOC.SMPOOL 0x80 ;  /* 0x000000800000784c */ /* 0x000fec0000000000 */
[----:B------:R-:W-:Y:S01]  /*45c0*/  @P0 MOV R3, 0x40 ;  /* 0x0000004000030802 */ /* 0x000fe20000000f00 */
[----:B-1----:R-:W-:-:S05]  /*45d0*/  @P0 IMAD.U32 R0, RZ, RZ, UR4 ;  /* 0x00000004ff000e24 */ /* 0x002fca000f8e00ff */
[----:B------:R-:W-:-:S05]  /*45e0*/  @P0 LEA R3, R0, R3, 0x18 ;  /* 0x0000000300030211 */ /* 0x000fca00078ec0ff */
[----:B------:R1:W-:Y:S02]  /*45f0*/  @P0 STS.U8 [R3], R2 ;  /* 0x0000000203000388 */ /* 0x0003e40000000000 */
.L_x_51:
[----:B------:R-:W-:Y:S06]  /*4600*/  BAR.SYNC.DEFER_BLOCKING 0x1, 0x80 ;  /* 0x0042000000007b1d */ /* 0x000fec0000010000 */
[----:B------:R-:W-:Y:S05]  /*4610*/  BRA.U UP0, `(.L_x_52) ;  /* 0x0000000100c47547 */ /* 0x000fea000b800000 */
[----:B-1----:R-:W1:Y:S01]  /*4620*/  S2R R3, SR_CgaCtaId ;  /* 0x0000000000037919 */ /* 0x002e620000008800 */
[----:B------:R-:W-:Y:S02]  /*4630*/  MOV R2, 0x400 ;  /* 0x0000040000027802 */ /* 0x000fe40000000f00 */
[----:B------:R-:W-:Y:S01]  /*4640*/  LOP3.LUT R4, R0, 0x1, RZ, 0x3c, !PT ;  /* 0x0000000100047812 */ /* 0x000fe200078e3cff */
[----:B------:R-:W-:Y:S01]  /*4650*/  IMAD.MOV.U32 R0, RZ, RZ, 0x1 ;  /* 0x00000001ff007424 */ /* 0x000fe200078e00ff */
[----:B-1----:R-:W-:-:S05]  /*4660*/  LEA R2, R3, R2, 0x18 ;  /* 0x0000000203027211 */ /* 0x002fca00078ec0ff */
[----:B------:R-:W-:-:S05]  /*4670*/  VIADD R5, R2, 0x90 ;  /* 0x0000009002057836 */ /* 0x000fca0000000000 */
[----:B------:R-:W-:-:S04]  /*4680*/  PRMT R5, R4, 0x654, R5 ;  /* 0x0000065404057816 */ /* 0x000fc80000000005 */
[----:B------:R1:W-:Y:S01]  /*4690*/  SYNCS.ARRIVE.TRANS64.RED.ART0 RZ, [R5+URZ], R0 ;  /* 0x0000000005ff79a7 */ /* 0x0003e200085004ff */
[----:B------:R-:W2:Y:S02]  /*46a0*/  SYNCS.PHASECHK.TRANS64.TRYWAIT P0, [R2+URZ+0x90], RZ ;  /* 0x000090ff020075a7 */ /* 0x000ea400080011ff */
[----:B-12---:R-:W-:Y:S05]  /*46b0*/  @!P0 BRA `(.L_x_53) ;  /* 0x0000000400848947 */ /* 0x006fea0003800000 */
.L_x_67:
[----:B------:R-:W-:Y:S01]  /*46c0*/  NOP ;  /* 0x0000000000007918 */ /* 0x000fe20000000000 */
[----:B------:R-:W-:Y:S01]  /*46d0*/  MOV R0, 0x50 ;  /* 0x0000005000007802 */ /* 0x000fe20000000f00 */
[----:B------:R-:W-:Y:S01]  /*46e0*/  ULOP3.LUT UR8, UR11, 0xffff, URZ, 0xc0, !UPT ;  /* 0x0000ffff0b087892 */ /* 0x000fe2000f8ec0ff */
[----:B------:R-:W-:Y:S02]  /*46f0*/  UMOV UR5, 0x1 ;  /* 0x0000000100057882 */ /* 0x000fe40000000000 */
[----:B------:R-:W-:Y:S01]  /*4700*/  LEA R3, R3, R0, 0x18 ;  /* 0x0000000003037211 */ /* 0x000fe200078ec0ff */
[----:B------:R-:W-:Y:S01]  /*4710*/  USHF.R.U32.HI UR8, URZ, 0x5, UR8 ;  /* 0x00000005ff087899 */ /* 0x000fe20008011608 */
[----:B------:R-:W-:-:S03]  /*4720*/  UMOV UR4, 0xff ;  /* 0x000000ff00047882 */ /* 0x000fc60000000000 */
[----:B------:R-:W2:Y:S01]  /*4730*/  LDS R0, [R3] ;  /* 0x0000000003007984 */ /* 0x000ea20000000800 */
[----:B------:R-:W-:Y:S02]  /*4740*/  UIADD3 UR7, UPT, UPT, UR8, 0x10, URZ ;  /* 0x0000001008077890 */ /* 0x000fe4000fffe0ff */
[----:B------:R-:W-:Y:S02]  /*4750*/  USHF.L.U32 UR4, UR4, UR8, URZ ;  /* 0x0000000804047299 */ /* 0x000fe400080006ff */
[----:B------:R-:W-:-:S04]  /*4760*/  USHF.L.U32 UR7, UR5, UR7, URZ ;  /* 0x0000000705077299 */ /* 0x000fc800080006ff */
[----:B------:R-:W-:-:S04]  /*4770*/  ULOP3.LUT UR7, UR7, UR4, URZ, 0xfc, !UPT ;  /* 0x0000000407077292 */ /* 0x000fc8000f8efcff */
[----:B------:R-:W-:Y:S01]  /*4780*/  ULOP3.LUT UR5, UR7, 0xffff, URZ, 0xc0, !UPT ;  /* 0x0000ffff07057892 */ /* 0x000fe2000f8ec0ff */
[----:B--2---:R-:W-:-:S13]  /*4790*/  R2UR UR6, R0 ;  /* 0x00000000000672ca */ /* 0x004fda00000e0000 */
[----:B------:R-:W-:-:S04]  /*47a0*/  ULOP3.LUT UR4, UR7, 0xffff, UR6, 0x80, !UPT ;  /* 0x0000ffff07047892 */ /* 0x000fc8000f8e8006 */
[----:B------:R-:W-:-:S09]  /*47b0*/  UISETP.NE.AND UP0, UPT, UR4, UR5, UPT ;  /* 0x000000050400728c */ /* 0x000fd2000bf05270 */
[----:B------:R-:W-:Y:S05]  /*47c0*/  BRA.U UP0, `(.L_x_54) ;  /* 0x00000001004c7547 */ /* 0x000fea000b800000 */
[----:B------:R-:W-:Y:S02]  /*47d0*/  USHF.R.U32.HI UR4, URZ, 0x10, UR7 ;  /* 0x00000010ff047899 */ /* 0x000fe40008011607 */
[----:B------:R-:W-:-:S04]  /*47e0*/  USHF.R.U32.HI UR5, URZ, 0x10, UR6 ;  /* 0x00000010ff057899 */ /* 0x000fc80008011606 */
[----:B------:R-:W-:-:S04]  /*47f0*/  ULOP3.LUT UR5, UR5, UR4, URZ, 0xc0, !UPT ;  /* 0x0000000405057292 */ /* 0x000fc8000f8ec0ff */
[----:B------:R-:W-:-:S09]  /*4800*/  UISETP.NE.AND UP0, UPT, UR5, UR4, UPT ;  /* 0x000000040500728c */ /* 0x000fd2000bf05270 */
[----:B------:R-:W-:Y:S05]  /*4810*/  BRA.U UP0, `(.L_x_55) ;  /* 0x00000001002c7547 */ /* 0x000fea000b800000 */
[----:B-1----:R-:W1:Y:S01]  /*4820*/  S2R R2, SR_LANEID ;  /* 0x0000000000027919 */ /* 0x002e620000000000 */
[----:B------:R-:W-:Y:S01]  /*4830*/  ULOP3.LUT UR7, URZ, UR7, URZ, 0x33, !UPT ;  /* 0x00000007ff077292 */ /* 0x000fe2000f8e33ff */
[----:B------:R-:W-:Y:S02]  /*4840*/  VOTEU.ANY UR5, UPT, PT ;  /* 0x0000000000057886 */ /* 0x000fe400038e0100 */
[----:B------:R-:W-:-:S03]  /*4850*/  UFLO.U32 UR5, UR5 ;  /* 0x00000005000572bd */ /* 0x000fc600080e0000 */
[----:B------:R-:W-:-:S04]  /*4860*/  IMAD.U32 R0, RZ, RZ, UR7 ;  /* 0x00000007ff007e24 */ /* 0x000fc8000f8e00ff */
[----:B------:R-:W2:Y:S02]  /*4870*/  REDUX UR4, R0 ;  /* 0x00000000000473c4 */ /* 0x000ea40000000000 */
[----:B------:R3:W-:Y:S01]  /*4880*/  UTCATOMSWS.AND URZ, UR7 ;  /* 0x0000000700ff79e3 */ /* 0x0007e20008000000 */
[----:B-1----:R-:W-:Y:S02]  /*4890*/  ISETP.EQ.U32.AND P0, PT, R2, UR5, PT ;  /* 0x0000000502007c0c */ /* 0x002fe4000bf02070 */
[----:B--2---:R-:W-:-:S11]  /*48a0*/  MOV R2, UR4 ;  /* 0x0000000400027c02 */ /* 0x004fd60008000f00 */
[----:B------:R3:W-:Y:S01]  /*48b0*/  @P0 ATOMS.AND RZ, [R3], R2 ;  /* 0x0000000203ff038c */ /* 0x0007e20002800000 */
[----:B------:R-:W-:Y:S05]  /*48c0*/  BRA `(.L_x_56) ;  /* 0x0000000000147947 */ /* 0x000fea0003800000 */
.L_x_55:
[----:B-1----:R-:W-:Y:S02]  /*48d0*/  MOV R2, 0x48f0 ;  /* 0x000048f000027802 */ /* 0x002fe40000000f00 */
[----:B------:R-:W-:Y:S05]  /*48e0*/  CALL.REL.NOINC `($__internal_0_$__cuda_sm10x_tcgen05_guardrail_trap_col_being_dealloced_not_returned_by_alloc) ;  /* 0x00000004000c7944 */ /* 0x000fea0003c00000 */
[----:B------:R-:W-:Y:S05]  /*48f0*/  BRA `(.L_x_56) ;  /* 0x0000000000087947 */ /* 0x000fea0003800000 */
.L_x_54:
[----:B-1----:R-:W-:Y:S02]  /*4900*/  MOV R2, 0x4920 ;  /* 0x0000492000027802 */ /* 0x002fe40000000f00 */
[----:B------:R-:W-:Y:S05]  /*4910*/  CALL.REL.NOINC `($__internal_2_$__cuda_sm10x_tcgen05_guardrail_trap_unallocated_columns_being_dealloced) ;  /* 0x0000000400187944 */ /* 0x000fea0003c00000 */
.L_x_56:
[----:B------:R-:W-:Y:S01]  /*4920*/  NOP ;  /* 0x0000000000007918 */ /* 0x000fe20000000000 */
.L_x_52:
[----:B------:R-:W-:-:S04]  /*4930*/  DEPBAR.LE SB0, 0x0 ;  /* 0x000080000000791a */ /* 0x000fc80000000000 */
[----:B---3--:R-:W-:Y:S05]  /*4940*/  EXIT ;  /* 0x000000000000794d */ /* 0x008fea0003800000 */
.L_x_19:
[----:B------:R-:W-:Y:S02]  /*4950*/  MOV R2, UR4 ;  /* 0x0000000400027c02 */ /* 0x000fe40008000f00 */
[----:B------:R-:W-:Y:S02]  /*4960*/  MOV R3, UR4 ;  /* 0x0000000400037c02 */ /* 0x000fe40008000f00 */
[----:B------:R-:W-:-:S07]  /*4970*/  MOV R0, UR9 ;  /* 0x0000000900007c02 */ /* 0x000fce0008000f00 */
.L_x_57:
[----:B-1----:R1:W2:Y:S02]  /*4980*/  SYNCS.PHASECHK.TRANS64.TRYWAIT P0, [R0+URZ+0x38], R3 ;  /* 0x00003803000075a7 */ /* 0x0022a400080011ff */
[----:B--2---:R-:W-:Y:S05]  /*4990*/  @!P0 NANOSLEEP.SYNCS 0x989680 ;  /* 0x009896800000895d */ /* 0x004fea0003900000 */
[----:B------:R-:W2:Y:S02]  /*49a0*/  @!P0 SYNCS.PHASECHK.TRANS64 P0, [R0+URZ+0x38], R3 ;  /* 0x00003803000085a7 */ /* 0x000ea400080010ff */
[----:B--2---:R-:W-:Y:S05]  /*49b0*/  @!P0 BRA `(.L_x_57) ;  /* 0xfffffffc00f08947 */ /* 0x004fea000383ffff */
[----:B------:R-:W-:Y:S05]  /*49c0*/  BRA `(.L_x_18) ;  /* 0xffffffc4002c7947 */ /* 0x000fea000383ffff */
.L_x_23:
[----:B------:R-:W-:Y:S02]  /*49d0*/  MOV R2, UR6 ;  /* 0x0000000600027c02 */ /* 0x000fe40008000f00 */
[----:B------:R-:W-:Y:S02]  /*49e0*/  MOV R3, UR6 ;  /* 0x0000000600037c02 */ /* 0x000fe40008000f00 */
[----:B------:R-:W-:-:S07]  /*49f0*/  MOV R0, UR5 ;  /* 0x0000000500007c02 */ /* 0x000fce0008000f00 */
.L_x_58:
[----:B-1----:R1:W5:Y:S02]  /*4a00*/  SYNCS.PHASECHK.TRANS64.TRYWAIT P0, [R0+URZ+0x38], R3 ;  /* 0x00003803000075a7 */ /* 0x00236400080011ff */
[----:B-----5:R-:W-:Y:S05]  /*4a10*/  @!P0 NANOSLEEP.SYNCS 0x989680 ;  /* 0x009896800000895d */ /* 0x020fea0003900000 */
[----:B------:R-:W5:Y:S02]  /*4a20*/  @!P0 SYNCS.PHASECHK.TRANS64 P0, [R0+URZ+0x38], R3 ;  /* 0x00003803000085a7 */ /* 0x000f6400080010ff */
[----:B-----5:R-:W-:Y:S05]  /*4a30*/  @!P0 BRA `(.L_x_58) ;  /* 0xfffffffc00f08947 */ /* 0x020fea000383ffff */
[----:B------:R-:W-:Y:S05]  /*4a40*/  BRA `(.L_x_59) ;  /* 0xffffffc8007c7947 */ /* 0x000fea000383ffff */
.L_x_27:
[----:B------:R-:W-:Y:S02]  /*4a50*/  MOV R0, UR6 ;  /* 0x0000000600007c02 */ /* 0x000fe40008000f00 */
[----:B------:R-:W-:-:S07]  /*4a60*/  MOV R3, R2 ;  /* 0x0000000200037202 */ /* 0x000fce0000000f00 */
.L_x_60:
[----:B-1----:R1:W4:Y:S02]  /*4a70*/  SYNCS.PHASECHK.TRANS64.TRYWAIT P0, [R0+URZ+0x80], R3 ;  /* 0x00008003000075a7 */ /* 0x00232400080011ff */
[----:B----4-:R-:W-:Y:S05]  /*4a80*/  @!P0 NANOSLEEP.SYNCS 0x989680 ;  /* 0x009896800000895d */ /* 0x010fea0003900000 */
[----:B------:R-:W4:Y:S02]  /*4a90*/  @!P0 SYNCS.PHASECHK.TRANS64 P0, [R0+URZ+0x80], R3 ;  /* 0x00008003000085a7 */ /* 0x000f2400080010ff */
[----:B----4-:R-:W-:Y:S05]  /*4aa0*/  @!P0 BRA `(.L_x_60) ;  /* 0xfffffffc00f08947 */ /* 0x010fea000383ffff */
[----:B------:R-:W-:Y:S05]  /*4ab0*/  BRA `(.L_x_26) ;  /* 0xffffffcc007c7947 */ /* 0x000fea000383ffff */
.L_x_30:
[----:B------:R-:W-:Y:S02]  /*4ac0*/  MOV R2, UR10 ;  /* 0x0000000a00027c02 */ /* 0x000fe40008000f00 */
[----:B------:R-:W-:Y:S02]  /*4ad0*/  MOV R3, UR10 ;  /* 0x0000000a00037c02 */ /* 0x000fe40008000f00 */
[----:B------:R-:W-:Y:S07]  /*4ae0*/  MOV R0, UR5 ;  /* 0x0000000500007c02 */ /* 0x000fee0008000f00 */
.L_x_61:
[----:B-1----:R1:W4:Y:S02]  /*4af0*/  SYNCS.PHASECHK.TRANS64.TRYWAIT P0, [R0+URZ], R3 ;  /* 0x00000003000075a7 */ /* 0x00232400080011ff */
[----:B----4-:R-:W-:Y:S05]  /*4b00*/  @!P0 NANOSLEEP.SYNCS 0x989680 ;  /* 0x009896800000895d */ /* 0x010fea0003900000 */
[----:B------:R-:W4:Y:S02]  /*4b10*/  @!P0 SYNCS.PHASECHK.TRANS64 P0, [R0+URZ], R3 ;  /* 0x00000003000085a7 */ /* 0x000f2400080010ff */
[----:B----4-:R-:W-:Y:S05]  /*4b20*/  @!P0 BRA `(.L_x_61) ;  /* 0xfffffffc00f08947 */ /* 0x010fea000383ffff */
[----:B------:R-:W-:Y:S05]  /*4b30*/  BRA `(.L_x_29) ;  /* 0xffffffcc00c07947 */ /* 0x000fea000383ffff */
.L_x_34:
[----:B------:R-:W-:-:S07]  /*4b40*/  MOV R3, R2 ;  /* 0x0000000200037202 */ /* 0x000fce0000000f00 */
.L_x_62:
[----:B-----5:R5:W4:Y:S02]  /*4b50*/  SYNCS.PHASECHK.TRANS64.TRYWAIT P0, [R0+URZ+0x80], R3 ;  /* 0x00008003000075a7 */ /* 0x020b2400080011ff */
[----:B----4-:R-:W-:Y:S05]  /*4b60*/  @!P0 NANOSLEEP.SYNCS 0x989680 ;  /* 0x009896800000895d */ /* 0x010fea0003900000 */
[----:B------:R-:W4:Y:S02]  /*4b70*/  @!P0 SYNCS.PHASECHK.TRANS64 P0, [R0+URZ+0x80], R3 ;  /* 0x00008003000085a7 */ /* 0x000f2400080010ff */
[----:B----4-:R-:W-:Y:S05]  /*4b80*/  @!P0 BRA `(.L_x_62) ;  /* 0xfffffffc00f08947 */ /* 0x010fea000383ffff */
[----:B------:R-:W-:Y:S05]  /*4b90*/  BRA `(.L_x_24) ;  /* 0xffffffd0006c7947 */ /* 0x000fea000383ffff */
.L_x_42:
[----:B------:R-:W-:-:S07]  /*4ba0*/  MOV R7, R6 ;  /* 0x0000000600077202 */ /* 0x000fce0000000f00 */
.L_x_63:
[----:B-1----:R1:W2:Y:S02]  /*4bb0*/  SYNCS.PHASECHK.TRANS64.TRYWAIT P0, [R3+URZ], R7 ;  /* 0x00000007030075a7 */ /* 0x0022a400080011ff */
[----:B--2---:R-:W-:Y:S05]  /*4bc0*/  @!P0 NANOSLEEP.SYNCS 0x989680 ;  /* 0x009896800000895d */ /* 0x004fea0003900000 */
[----:B------:R-:W2:Y:S02]  /*4bd0*/  @!P0 SYNCS.PHASECHK.TRANS64 P0, [R3+URZ], R7 ;  /* 0x00000007030085a7 */ /* 0x000ea400080010ff */
[----:B--2---:R-:W-:Y:S05]  /*4be0*/  @!P0 BRA `(.L_x_63) ;  /* 0xfffffffc00f08947 */ /* 0x004fea000383ffff */
[----:B------:R-:W-:Y:S05]  /*4bf0*/  BRA `(.L_x_41) ;  /* 0xffffffd4001c7947 */ /* 0x000fea000383ffff */
.L_x_45:
[----:B------:R-:W-:-:S07]  /*4c00*/  MOV R3, R2 ;  /* 0x0000000200037202 */ /* 0x000fce0000000f00 */
.L_x_64:
[----:B-1----:R1:W2:Y:S02]  /*4c10*/  SYNCS.PHASECHK.TRANS64.TRYWAIT P0, [R7+URZ], R3 ;  /* 0x00000003070075a7 */ /* 0x0022a400080011ff */
[----:B--2---:R-:W-:Y:S05]  /*4c20*/  @!P0 NANOSLEEP.SYNCS 0x989680 ;  /* 0x009896800000895d */ /* 0x004fea0003900000 */
[----:B------:R-:W2:Y:S02]  /*4c30*/  @!P0 SYNCS.PHASECHK.TRANS64 P0, [R7+URZ], R3 ;  /* 0x00000003070085a7 */ /* 0x000ea400080010ff */
[----:B--2---:R-:W-:Y:S05]  /*4c40*/  @!P0 BRA `(.L_x_64) ;  /* 0xfffffffc00f08947 */ /* 0x004fea000383ffff */
[----:B------:R-:W-:Y:S05]  /*4c50*/  BRA `(.L_x_44) ;  /* 0xffffffd400847947 */ /* 0x000fea000383ffff */
.L_x_47:
[----:B------:R-:W-:Y:S02]  /*4c60*/  MOV R4, UR27 ;  /* 0x0000001b00047c02 */ /* 0x000fe40008000f00 */
[----:B------:R-:W-:-:S07]  /*4c70*/  MOV R7, R6 ;  /* 0x0000000600077202 */ /* 0x000fce0000000f00 */
.L_x_65:
[----:B-1----:R1:W2:Y:S02]  /*4c80*/  SYNCS.PHASECHK.TRANS64.TRYWAIT P0, [R4+URZ+0x70], R7 ;  /* 0x00007007040075a7 */ /* 0x0022a400080011ff */
[----:B--2---:R-:W-:Y:S05]  /*4c90*/  @!P0 NANOSLEEP.SYNCS 0x989680 ;  /* 0x009896800000895d */ /* 0x004fea0003900000 */
[----:B------:R-:W2:Y:S02]  /*4ca0*/  @!P0 SYNCS.PHASECHK.TRANS64 P0, [R4+URZ+0x70], R7 ;  /* 0x00007007040085a7 */ /* 0x000ea400080010ff */
[----:B--2---:R-:W-:Y:S05]  /*4cb0*/  @!P0 BRA `(.L_x_65) ;  /* 0xfffffffc00f08947 */ /* 0x004fea000383ffff */
[----:B------:R-:W-:Y:S05]  /*4cc0*/  BRA `(.L_x_66) ;  /* 0xffffffdc00687947 */ /* 0x000fea000383ffff */
.L_x_53:
[----:B-1----:R1:W2:Y:S02]  /*4cd0*/  SYNCS.PHASECHK.TRANS64.TRYWAIT P0, [R2+URZ+0x90], RZ ;  /* 0x000090ff020075a7 */ /* 0x0022a400080011ff */
[----:B--2---:R-:W-:Y:S05]  /*4ce0*/  @!P0 NANOSLEEP.SYNCS 0x989680 ;  /* 0x009896800000895d */ /* 0x004fea0003900000 */
[----:B------:R-:W2:Y:S02]  /*4cf0*/  @!P0 SYNCS.PHASECHK.TRANS64 P0, [R2+URZ+0x90], RZ ;  /* 0x000090ff020085a7 */ /* 0x000ea400080010ff */
[----:B--2---:R-:W-:Y:S05]  /*4d00*/  @!P0 BRA `(.L_x_53) ;  /* 0xfffffffc00f08947 */ /* 0x004fea000383ffff */
[----:B------:R-:W-:Y:S05]  /*4d10*/  BRA `(.L_x_67) ;  /* 0xfffffff800687947 */ /* 0x000fea000383ffff */
        .weak           $__internal_0_$__cuda_sm10x_tcgen05_guardrail_trap_col_being_dealloced_not_returned_by_alloc
        .type           $__internal_0_$__cuda_sm10x_tcgen05_guardrail_trap_col_being_dealloced_not_returned_by_alloc,@function
        .size           $__internal_0_$__cuda_sm10x_tcgen05_guardrail_trap_col_being_dealloced_not_returned_by_alloc,($__internal_1_$__cuda_sm10x_tcgen05_guardrail_trap_phase_invalid_during_alloc - $__internal_0_$__cuda_sm10x_tcgen05_guardrail_trap_col_being_dealloced_not_returned_by_alloc)
$__internal_0_$__cuda_sm10x_tcgen05_guardrail_trap_col_being_dealloced_not_returned_by_alloc:
[----:B------:R-:W-:Y:S05]  /*4d20*/  BPT.TRAP 0x1 ;  /* 0x000000040000795c */ /* 0x000fea0000300000 */
[----:B------:R-:W-:-:S04]  /*4d30*/  HFMA2 R3, -RZ, RZ, 0, 0 ;  /* 0x00000000ff037431 */ /* 0x000fc800000001ff */
[----:B------:R-:W-:Y:S05]  /*4d40*/  RET.REL.NODEC R2 `(kernel_cutlass_kernel_cudnngemm_swigludense_gemm_persistent_swigluPersistentDenseGemmKernel_object_at__TiledMMA_ThrLayoutVMNK21111000_PermutationMNK____MMAAtom_ThrID21_ShapeMNK25612816_TV_0) ;  /* 0xffffffb002ac7950 */ /* 0x000fea0003c3ffff */
        .weak           $__internal_1_$__cuda_sm10x_tcgen05_guardrail_trap_phase_invalid_during_alloc
        .type           $__internal_1_$__cuda_sm10x_tcgen05_guardrail_trap_phase_invalid_during_alloc,@function
        .size           $__internal_1_$__cuda_sm10x_tcgen05_guardrail_trap_phase_invalid_during_alloc,($__internal_2_$__cuda_sm10x_tcgen05_guardrail_trap_unallocated_columns_being_dealloced - $__internal_1_$__cuda_sm10x_tcgen05_guardrail_trap_phase_invalid_during_alloc)
$__internal_1_$__cuda_sm10x_tcgen05_guardrail_trap_phase_invalid_during_alloc:
[----:B------:R-:W-:Y:S05]  /*4d50*/  BPT.TRAP 0x1 ;  /* 0x000000040000795c */ /* 0x000fea0000300000 */
[----:B------:R-:W-:-:S04]  /*4d60*/  MOV R3, 0x0 ;  /* 0x0000000000037802 */ /* 0x000fc80000000f00 */
[----:B------:R-:W-:Y:S05]  /*4d70*/  RET.REL.NODEC R2 `(kernel_cutlass_kernel_cudnngemm_swigludense_gemm_persistent_swigluPersistentDenseGemmKernel_object_at__TiledMMA_ThrLayoutVMNK21111000_PermutationMNK____MMAAtom_ThrID21_ShapeMNK25612816_TV_0) ;  /* 0xffffffb002a07950 */ /* 0x000fea0003c3ffff */
        .weak           $__internal_2_$__cuda_sm10x_tcgen05_guardrail_trap_unallocated_columns_being_dealloced
        .type           $__internal_2_$__cuda_sm10x_tcgen05_guardrail_trap_unallocated_columns_being_dealloced,@function
        .size           $__internal_2_$__cuda_sm10x_tcgen05_guardrail_trap_unallocated_columns_being_dealloced,(.L_x_71 - $__internal_2_$__cuda_sm10x_tcgen05_guardrail_trap_unallocated_columns_being_dealloced)
$__internal_2_$__cuda_sm10x_tcgen05_guardrail_trap_unallocated_columns_being_dealloced:
[----:B------:R-:W-:Y:S05]  /*4d80*/  BPT.TRAP 0x1 ;  /* 0x000000040000795c */ /* 0x000fea0000300000 */
[----:B------:R-:W-:-:S04]  /*4d90*/  HFMA2 R3, -RZ, RZ, 0, 0 ;  /* 0x00000000ff037431 */ /* 0x000fc800000001ff */
[----:B------:R-:W-:Y:S05]  /*4da0*/  RET.REL.NODEC R2 `(kernel_cutlass_kernel_cudnngemm_swigludense_gemm_persistent_swigluPersistentDenseGemmKernel_object_at__TiledMMA_ThrLayoutVMNK21111000_PermutationMNK____MMAAtom_ThrID21_ShapeMNK25612816_TV_0) ;  /* 0xffffffb002947950 */ /* 0x000fea0003c3ffff */
.L_x_68:
[----:B------:R-:W-:-:S00]  /*4db0*/  BRA `(.L_x_68) ;  /* 0xfffffffc00fc7947 */ /* 0x000fc0000383ffff */
[----:B------:R-:W-:-:S00]  /*4dc0*/  NOP ;  /* 0x0000000000007918 */ /* 0x000fc00000000000 */
        /* <DEDUP_REMOVED lines=11> */
.L_x_71:


//--------------------- .nv.shared.kernel_cutlass_kernel_cudnngemm_swigludense_gemm_persistent_swigluPersistentDenseGemmKernel_object_at__TiledMMA_ThrLayoutVMNK21111000_PermutationMNK____MMAAtom_ThrID21_ShapeMNK25612816_TV_0 --------------------------
	.section	.nv.shared.kernel_cutlass_kernel_cudnngemm_swigludense_gemm_persistent_swigluPersistentDenseGemmKernel_object_at__TiledMMA_ThrLayoutVMNK21111000_PermutationMNK____MMAAtom_ThrID21_ShapeMNK25612816_TV_0,"aw",@nobits
	.sectionflags	@""
	.align	1024
	.zero		1024


//--------------------- .nv.shared.reserved.0     --------------------------
	.section	.nv.shared.reserved.0,"aw",@nobits
	.align	8
	.weak		__nv_reservedSMEM_offset_0_alias
	.size		__nv_reservedSMEM_offset_0_alias, 0, 64
	.other		__nv_reservedSMEM_offset_0_alias,@"STO_CUDA_RESERVED_SHARED STV_DEFAULT"
__nv_reservedSMEM_offset_0_alias:
	.zero		0
.nv.shared.reserved.0:
	.zero		64
	.weak		__nv_reservedSMEM_allocation_phase
	.type		__nv_reservedSMEM_allocation_phase,@object
	.size		__nv_reservedSMEM_allocation_phase,(.L_0 - __nv_reservedSMEM_allocation_phase)
__nv_reservedSMEM_allocation_phase:
	.zero		1
.L_0:
	.zero		7
	.weak		__nv_reservedSMEM_devtool_atexit_pc
	.type		__nv_reservedSMEM_devtool_atexit_pc,@object
	.size		__nv_reservedSMEM_devtool_atexit_pc,(__nv_reservedSMEM_allocation_mask - __nv_reservedSMEM_devtool_atexit_pc)
__nv_reservedSMEM_devtool_atexit_pc:
	.zero		8
	.weak		__nv_reservedSMEM_allocation_mask
	.type		__nv_reservedSMEM_allocation_mask,@object
	.size		__nv_reservedSMEM_allocation_mask,(.L_2 - __nv_reservedSMEM_allocation_mask)
__nv_reservedSMEM_allocation_mask:
	.zero		4
.L_2:
	.zero		4
	.weak		__nv_reservedSMEM_tmem_allocation_pipeline_mbarrier
	.type		__nv_reservedSMEM_tmem_allocation_pipeline_mbarrier,@object
	.size		__nv_reservedSMEM_tmem_allocation_pipeline_mbarrier,(__nv_reservedSMEM_tmem_allocation_pipeline_mbarrier_parity - __nv_reservedSMEM_tmem_allocation_pipeline_mbarrier)
__nv_reservedSMEM_tmem_allocation_pipeline_mbarrier:
	.zero		8
	.weak		__nv_reservedSMEM_tmem_allocation_pipeline_mbarrier_parity
	.type		__nv_reservedSMEM_tmem_allocation_pipeline_mbarrier_parity,@object
	.size		__nv_reservedSMEM_tmem_allocation_pipeline_mbarrier_parity,(.L_4 - __nv_reservedSMEM_tmem_allocation_pipeline_mbarrier_parity)
__nv_reservedSMEM_tmem_allocation_pipeline_mbarrier_parity:
	.zero		4
.L_4:


//--------------------- .nv.constant0.kernel_cutlass_kernel_cudnngemm_swigludense_gemm_persistent_swigluPersistentDenseGemmKernel_object_at__TiledMMA_ThrLayoutVMNK21111000_PermutationMNK____MMAAtom_ThrID21_ShapeMNK25612816_TV_0 --------------------------
	.section	.nv.constant0.kernel_cutlass_kernel_cudnngemm_swigludense_gemm_persistent_swigluPersistentDenseGemmKernel_object_at__TiledMMA_ThrLayoutVMNK21111000_PermutationMNK____MMAAtom_ThrID21_ShapeMNK25612816_TV_0,"a",@progbits
	.sectionflags	@""
	.align	4
.nv.constant0.kernel_cutlass_kernel_cudnngemm_swigludense_gemm_persistent_swigluPersistentDenseGemmKernel_object_at__TiledMMA_ThrLayoutVMNK21111000_PermutationMNK____MMAAtom_ThrID21_ShapeMNK25612816_TV_0:
	.zero		1512


//--------------------- SYMBOLS --------------------------

	.type		.nv.reservedSmem.offset0,@object
	.size		.nv.reservedSmem.offset0,0x4
	.type		.nv.reservedSmem.cap,@object
	.size		.nv.reservedSmem.cap,0x4
